def gluon_mma(
    a_ptr,
    b_ptr,
    c_ptr,
    M: gl.constexpr,
    N: gl.constexpr,
    K: gl.constexpr,
    BLK_A: gl.constexpr,
    BLK_B: gl.constexpr,
    SHARED_A: gl.constexpr,
    SHARED_B: gl.constexpr,
    ACC_LAYOUT: gl.constexpr,
    TMEM_LAYOUT: gl.constexpr,
    USE_TCGEN05: gl.constexpr,
    IS_ASYNC: gl.constexpr,
):
    offs_m = gl.arange(0, M, layout=gl.SliceLayout(1, BLK_A))
    offs_ka = gl.arange(0, K, layout=gl.SliceLayout(0, BLK_A))
    offs_kb = gl.arange(0, K, layout=gl.SliceLayout(1, BLK_B))
    offs_n = gl.arange(0, N, layout=gl.SliceLayout(0, BLK_B))
    a = gl.load(a_ptr + offs_m[:, None] * K + offs_ka[None, :])
    b = gl.load(b_ptr + offs_kb[:, None] * N + offs_n[None, :])
    a_smem = gl.allocate_shared_memory(a.dtype, [M, K], SHARED_A, a)
    b_smem = gl.allocate_shared_memory(b.dtype, [K, N], SHARED_B, b)

    if USE_TCGEN05:
        fence_async_shared()
        bar = gl.allocate_shared_memory(gl.int64, [1], mbarrier.MBarrierLayout())
        mbarrier.init(bar, count=1)
        acc_tmem = allocate_tensor_memory(gl.float32, [M, N], TMEM_LAYOUT)
        tcgen05_mma(a_smem, b_smem, acc_tmem, use_acc=False)
        tcgen05_commit(bar)
        mbarrier.wait(bar, phase=0)
        mbarrier.invalidate(bar)
        acc = acc_tmem.load(ACC_LAYOUT)
    else:
        acc = gl.zeros([M, N], dtype=gl.float32, layout=ACC_LAYOUT)
        acc = hopper.warpgroup_mma(a_smem, b_smem, acc, is_async=IS_ASYNC)
        if IS_ASYNC:
            acc = hopper.warpgroup_mma_wait(num_outstanding=0, deps=[acc])

    out_layout: gl.constexpr = gl.BlockedLayout(
        [1, 1], [1, 32], [gl.num_warps(), 1], [1, 0]
    )
    acc = gl.convert_layout(acc, out_layout)
    offs_cm = gl.arange(0, M, layout=gl.SliceLayout(1, out_layout))
    offs_cn = gl.arange(0, N, layout=gl.SliceLayout(0, out_layout))
    gl.store(c_ptr + offs_cm[:, None] * N + offs_cn[None, :], acc)

# config = {"BLOCK_K": 32, "BLOCK_M": 64, "BLOCK_N": 256, "arch": "sm_100", "dtype": "fp8e4m3", "is_async": 1, "num_warps": 8}
# arch = sm_100


// ===== COMPILED SASS (sm_100a) =====

	.target	sm_100a

	.elftype	@"ET_EXEC"


//--------------------- .note.nv.tkinfo           --------------------------
	.section	.note.nv.tkinfo,"",@"SHT_NOTE"
	.sectionflags	@"SHF_NOTE_NV_TKINFO"
	.tkinfo
        /*0018*/ 	.word	0x00000081
        /*0030*/ 	.string	""
        /*0030*/ 	.string	"ptxas-blackwell"
        /*0030*/ 	.string	"Cuda compilation tools, release 12.9, V12.9.86"
        /*0030*/ 	.string	"Build cuda_12.9.r12.9/compiler.36037853_0"
        /*0030*/ 	.string	"-v  -suppress-debug-info  -lineinfo  -arch sm_100a "



//--------------------- .note.nv.cuver            --------------------------
	.section	.note.nv.cuver,"",@"SHT_NOTE"
	.sectionflags	@"SHF_NOTE_NV_CUVER"
        /*0018*/ 	.short	0x0001
        /*001a*/ 	.short	0x0064
        /*001c*/ 	.short	0x0001
        /*001e*/ 	.short	0x0000
        /*0020*/ 	.short	0x0001
        /*0022*/ 	.short	0x0000


//--------------------- .nv.info                  --------------------------
	.section	.nv.info,"",@"SHT_CUDA_INFO"
	.align	4


	//----- nvinfo : EIATTR_REGCOUNT
	.align		4
        /*0000*/ 	.byte	0x04, 0x2f
        /*0002*/ 	.short	(.L_4 - .L_3)
	.align		4
.L_3:
        /*0004*/ 	.word	index@(gluon_mma)
        /*0008*/ 	.word	0x00000067


	//----- nvinfo : EIATTR_FRAME_SIZE
	.align		4
.L_4:
        /*000c*/ 	.byte	0x04, 0x11
        /*000e*/ 	.short	(.L_6 - .L_5)
	.align		4
.L_5:
        /*0010*/ 	.word	index@($__internal_2_$__cuda_sm10x_tcgen05_guardrail_trap_unallocated_columns_being_dealloced)
        /*0014*/ 	.word	0x00000000


	//----- nvinfo : EIATTR_FRAME_SIZE
	.align		4
.L_6:
        /*0018*/ 	.byte	0x04, 0x11
        /*001a*/ 	.short	(.L_8 - .L_7)
	.align		4
.L_7:
        /*001c*/ 	.word	index@($__internal_1_$__cuda_sm10x_tcgen05_guardrail_trap_phase_invalid_during_alloc)
        /*0020*/ 	.word	0x00000000


	//----- nvinfo : EIATTR_FRAME_SIZE
	.align		4
.L_8:
        /*0024*/ 	.byte	0x04, 0x11
        /*0026*/ 	.short	(.L_10 - .L_9)
	.align		4
.L_9:
        /*0028*/ 	.word	index@($__internal_0_$__cuda_sm10x_tcgen05_guardrail_trap_col_being_dealloced_not_returned_by_alloc)
        /*002c*/ 	.word	0x00000000


	//----- nvinfo : EIATTR_FRAME_SIZE
	.align		4
.L_10:
        /*0030*/ 	.byte	0x04, 0x11
        /*0032*/ 	.short	(.L_12 - .L_11)
	.align		4
.L_11:
        /*0034*/ 	.word	index@(gluon_mma)
        /*0038*/ 	.word	0x00000000


	//----- nvinfo : EIATTR_MIN_STACK_SIZE
	.align		4
.L_12:
        /*003c*/ 	.byte	0x04, 0x12
        /*003e*/ 	.short	(.L_14 - .L_13)
	.align		4
.L_13:
        /*0040*/ 	.word	index@(gluon_mma)
        /*0044*/ 	.word	0x00000000
.L_14:


//--------------------- .nv.info.gluon_mma        --------------------------
	.section	.nv.info.gluon_mma,"",@"SHT_CUDA_INFO"
	.sectionflags	@""
	.align	4


	//----- nvinfo : EIATTR_CUDA_API_VERSION
	.align		4
        /*0000*/ 	.byte	0x04, 0x37
        /*0002*/ 	.short	(.L_16 - .L_15)
.L_15:
        /*0004*/ 	.word	0x00000081


	//----- nvinfo : EIATTR_KPARAM_INFO
	.align		4
.L_16:
        /*0008*/ 	.byte	0x04, 0x17
        /*000a*/ 	.short	(.L_18 - .L_17)
.L_17:
        /*000c*/ 	.word	0x00000000
        /*0010*/ 	.short	0x0004
        /*0012*/ 	.short	0x0020
        /*0014*/ 	.byte	0x00, 0xf4, 0x21, 0x00


	//----- nvinfo : EIATTR_KPARAM_INFO
	.align		4
.L_18:
        /*0018*/ 	.byte	0x04, 0x17
        /*001a*/ 	.short	(.L_20 - .L_19)
.L_19:
        /*001c*/ 	.word	0x00000000
        /*0020*/ 	.short	0x0003
        /*0022*/ 	.short	0x0018
        /*0024*/ 	.byte	0x00, 0xf4, 0x21, 0x00


	//----- nvinfo : EIATTR_KPARAM_INFO
	.align		4
.L_20:
        /*0028*/ 	.byte	0x04, 0x17
        /*002a*/ 	.short	(.L_22 - .L_21)
.L_21:
        /*002c*/ 	.word	0x00000000
        /*0030*/ 	.short	0x0002
        /*0032*/ 	.short	0x0010
        /*0034*/ 	.byte	0x00, 0xf4, 0x21, 0x00


	//----- nvinfo : EIATTR_KPARAM_INFO
	.align		4
.L_22:
        /*0038*/ 	.byte	0x04, 0x17
        /*003a*/ 	.short	(.L_24 - .L_23)
.L_23:
        /*003c*/ 	.word	0x00000000
        /*0040*/ 	.short	0x0001
        /*0042*/ 	.short	0x0008
        /*0044*/ 	.byte	0x00, 0xf4, 0x21, 0x00


	//----- nvinfo : EIATTR_KPARAM_INFO
	.align		4
.L_24:
        /*0048*/ 	.byte	0x04, 0x17
        /*004a*/ 	.short	(.L_26 - .L_25)
.L_25:
        /*004c*/ 	.word	0x00000000
        /*0050*/ 	.short	0x0000
        /*0052*/ 	.short	0x0000
        /*0054*/ 	.byte	0x00, 0xf4, 0x21, 0x00


	//----- nvinfo : EIATTR_AT_ENTRY_FRAGMENTS
	.align		4
.L_26:
        /*0058*/ 	.byte	0x04, 0x4f
        /*005a*/ 	.short	(.L_28 - .L_27)


	//   ....[0]....
.L_27:
        /*005c*/ 	.word	0x00000004


	//----- nvinfo : EIATTR_RESERVED_SMEM_USED
	.align		4
.L_28:
        /*0060*/ 	.byte	0x01, 0x41
	.zero		2


	//----- nvinfo : EIATTR_SPARSE_MMA_MASK
	.align		4
        /*0064*/ 	.byte	0x03, 0x50
        /*0066*/ 	.short	0x0000


	//----- nvinfo : EIATTR_TCGEN05_1CTA_USED
	.align		4
        /*0068*/ 	.byte	0x01, 0x51
	.zero		2


	//----- nvinfo : EIATTR_MAXREG_COUNT
	.align		4
        /*006c*/ 	.byte	0x03, 0x1b
        /*006e*/ 	.short	0x00ff


	//----- nvinfo : EIATTR_NUM_BARRIERS
	.align		4
        /*0070*/ 	.byte	0x02, 0x4c
        /*0072*/ 	.byte	0x01
	.zero		1


	//----- nvinfo : EIATTR_INT_WARP_WIDE_INSTR_OFFSETS
	.align		4
        /*0074*/ 	.byte	0x04, 0x31
        /*0076*/ 	.short	(.L_30 - .L_29)


	//   ....[0]....
.L_29:
        /*0078*/ 	.word	0x00000af0


	//   ....[1]....
        /*007c*/ 	.word	0x00000b10


	//   ....[2]....
        /*0080*/ 	.word	0x00000f30


	//   ....[3]....
        /*0084*/ 	.word	0x00000f40


	//   ....[4]....
        /*0088*/ 	.word	0x00001b80


	//   ....[5]....
        /*008c*/ 	.word	0x00001bd0


	//----- nvinfo : EIATTR_COOP_GROUP_MASK_REGIDS
	.align		4
.L_30:
        /*0090*/ 	.byte	0x04, 0x29
        /*0092*/ 	.short	(.L_32 - .L_31)


	//   ....[0]....
.L_31:
        /*0094*/ 	.word	0xffffffff


	//   ....[1]....
        /*0098*/ 	.word	0xffffffff


	//   ....[2]....
        /*009c*/ 	.word	0xffffffff


	//   ....[3]....
        /*00a0*/ 	.word	0xffffffff


	//----- nvinfo : EIATTR_COOP_GROUP_INSTR_OFFSETS
	.align		4
.L_32:
        /*00a4*/ 	.byte	0x04, 0x28
        /*00a6*/ 	.short	(.L_34 - .L_33)


	//   ....[0]....
.L_33:
        /*00a8*/ 	.word	0x00000050


	//   ....[1]....
        /*00ac*/ 	.word	0x00000310


	//   ....[2]....
        /*00b0*/ 	.word	0x00001a10


	//   ....[3]....
        /*00b4*/ 	.word	0x00001c80


	//----- nvinfo : EIATTR_VRC_CTA_INIT_COUNT
	.align		4
.L_34:
        /*00b8*/ 	.byte	0x02, 0x4a
        /*00ba*/ 	.byte	0x80
	.zero		1


	//----- nvinfo : EIATTR_MBARRIER_INSTR_OFFSETS
	.align		4
        /*00bc*/ 	.byte	0x04, 0x39
        /*00be*/ 	.short	(.L_36 - .L_35)


	//   ....[0]....
.L_35:
        /*00c0*/ 	.word	0x00000e00
        /*00c4*/ 	.word	0x000000ff
        /*00c8*/ 	.word	0x00002800
        /*00cc*/ 	.short	0x0100
        /*00ce*/ 	.byte	0x0a
	.zero		1


	//   ....[1]....
        /*00d0*/ 	.word	0x00000fd0
        /*00d4*/ 	.word	0x000000ff
        /*00d8*/ 	.word	0x00002800
        /*00dc*/ 	.short	0x010a
        /*00de*/ 	.byte	0x0a
	.zero		1


	//   ....[2]....
        /*00e0*/ 	.word	0x00001110
        /*00e4*/ 	.word	0x000000ff
        /*00e8*/ 	.word	0x00002800
        /*00ec*/ 	.short	0x0108
        /*00ee*/ 	.byte	0x0a
	.zero		1


	//   ....[3]....
        /*00f0*/ 	.word	0x00001ca0
        /*00f4*/ 	.word	0x000000ff
        /*00f8*/ 	.word	0x00002800
        /*00fc*/ 	.short	0x010a
        /*00fe*/ 	.byte	0x0a
	.zero		1


	//----- nvinfo : EIATTR_NUM_MBARRIERS
	.align		4
.L_36:
        /*0100*/ 	.byte	0x03, 0x38
        /*0102*/ 	.short	0x0001


	//----- nvinfo : EIATTR_EXIT_INSTR_OFFSETS
	.align		4
        /*0104*/ 	.byte	0x04, 0x1c
        /*0106*/ 	.short	(.L_38 - .L_37)


	//   ....[0]....
.L_37:
        /*0108*/ 	.word	0x00001c90


	//----- nvinfo : EIATTR_REQNTID
	.align		4
.L_38:
        /*010c*/ 	.byte	0x04, 0x10
        /*010e*/ 	.short	(.L_40 - .L_39)
.L_39:
        /*0110*/ 	.word	0x00000100
        /*0114*/ 	.word	0x00000001
        /*0118*/ 	.word	0x00000001


	//----- nvinfo : EIATTR_CRS_STACK_SIZE
	.align		4
.L_40:
        /*011c*/ 	.byte	0x04, 0x1e
        /*011e*/ 	.short	(.L_42 - .L_41)
.L_41:
        /*0120*/ 	.word	0x00000000


	//----- nvinfo : EIATTR_CBANK_PARAM_SIZE
	.align		4
.L_42:
        /*0124*/ 	.byte	0x03, 0x19
        /*0126*/ 	.short	0x0028


	//----- nvinfo : EIATTR_PARAM_CBANK
	.align		4
        /*0128*/ 	.byte	0x04, 0x0a
        /*012a*/ 	.short	(.L_44 - .L_43)
	.align		4
.L_43:
        /*012c*/ 	.word	index@(.nv.constant0.gluon_mma)
        /*0130*/ 	.short	0x0380
        /*0132*/ 	.short	0x0028


	//----- nvinfo : EIATTR_SW_WAR
	.align		4
.L_44:
        /*0134*/ 	.byte	0x04, 0x36
        /*0136*/ 	.short	(.L_46 - .L_45)
.L_45:
        /*0138*/ 	.word	0x00000008
.L_46:


//--------------------- .nv.compat                --------------------------
	.section	.nv.compat,"",@"SHT_CUDA_COMPAT_INFO"
	.align	4
        /*0000*/ 	.byte	0x02, 0x02, 0x02, 0x00, 0x02, 0x05, 0x05, 0x00, 0x02, 0x03, 0x00, 0x00, 0x02, 0x06, 0x01, 0x00


//--------------------- .nv.callgraph             --------------------------
	.section	.nv.callgraph,"",@"SHT_CUDA_CALLGRAPH"
	.align	4
	.sectionentsize	8
	.align		4
        /*0000*/ 	.word	0x00000000
	.align		4
        /*0004*/ 	.word	0xffffffff
	.align		4
        /*0008*/ 	.word	0x00000000
	.align		4
        /*000c*/ 	.word	0xfffffffe
	.align		4
        /*0010*/ 	.word	0x00000000
	.align		4
        /*0014*/ 	.word	0xfffffffd
	.align		4
        /*0018*/ 	.word	0x00000000
	.align		4
        /*001c*/ 	.word	0xfffffffc


//--------------------- .text.gluon_mma           --------------------------
	.section	.text.gluon_mma,"ax",@progbits
	.align	128
        .global         gluon_mma
        .type           gluon_mma,@function
        .size           gluon_mma,(.L_x_15 - gluon_mma)
        .other          gluon_mma,@"STO_CUDA_ENTRY STV_DEFAULT"
gluon_mma:
.text.gluon_mma:
[----:B------:R-:W0:Y:S01]  /*0000*/  LDC R1, c[0x0][0x37c] ;  /* 0x0000df00ff017b82 */ /* 0x000e220000000800 */
[----:B------:R-:W1:Y:S02]  /*0010*/  S2R R74, SR_TID.X ;  /* 0x00000000004a7919 */ /* 0x000e640000002100 */
[----:B-1----:R-:W-:-:S13]  /*0020*/  ISETP.GE.U32.AND P1, PT, R74, 0x20, PT ;  /* 0x000000204a00780c */ /* 0x002fda0003f26070 */
[----:B------:R-:W-:Y:S05]  /*0030*/  @P1 BRA `(.L_x_0) ;  /* 0x0000000000b81947 */ /* 0x000fea0003800000 */
[----:B------:R-:W1:Y:S01]  /*0040*/  S2UR UR6, SR_CgaCtaId ;  /* 0x00000000000679c3 */ /* 0x000e620000008800 */
[----:B------:R-:W-:Y:S01]  /*0050*/  NOP ;  /* 0x0000000000007918 */ /* 0x000fe20000000000 */
[----:B------:R-:W-:Y:S02]  /*0060*/  UMOV UR4, 0x40 ;  /* 0x0000004000047882 */ /* 0x000fe40000000000 */
[----:B-1----:R-:W-:-:S09]  /*0070*/  ULEA UR4, UR6, UR4, 0x18 ;  /* 0x0000000406047291 */ /* 0x002fd2000f8ec0ff */
[----:B------:R-:W1:Y:S01]  /*0080*/  LDS.U8 R0, [UR4] ;  /* 0x00000004ff007984 */ /* 0x000e620008000000 */
[----:B------:R-:W-:Y:S02]  /*0090*/  UMOV UR4, 0x400 ;  /* 0x0000040000047882 */ /* 0x000fe40000000000 */
[----:B------:R-:W-:Y:S01]  /*00a0*/  ULEA UR4, UR6, UR4, 0x18 ;  /* 0x0000000406047291 */ /* 0x000fe2000f8ec0ff */
[----:B-1----:R-:W-:-:S13]  /*00b0*/  ISETP.NE.AND P0, PT, R0, RZ, PT ;  /* 0x000000ff0000720c */ /* 0x002fda0003f05270 */
[----:B------:R-:W-:Y:S05]  /*00c0*/  @P0 BRA `(.L_x_1) ;  /* 0x00000000007c0947 */ /* 0x000fea0003800000 */
[----:B------:R-:W-:-:S13]  /*00d0*/  ELECT P0, URZ, PT ;  /* 0x0000000000ff782f */ /* 0x000fda0003800000 */
[----:B------:R-:W-:Y:S05]  /*00e0*/  @!P0 BRA `(.L_x_2) ;  /* 0x0000000000848947 */ /* 0x000fea0003800000 */
[----:B------:R-:W-:Y:S01]  /*00f0*/  UMOV UR5, 0x8 ;  /* 0x0000000800057882 */ /* 0x000fe20000000000 */
[----:B------:R-:W-:Y:S02]  /*0100*/  IMAD.MOV.U32 R4, RZ, RZ, 0x1 ;  /* 0x00000001ff047424 */ /* 0x000fe400078e00ff */
[----:B------:R-:W-:Y:S02]  /*0110*/  IMAD.MOV.U32 R5, RZ, RZ, 0xff ;  /* 0x000000ffff057424 */ /* 0x000fe400078e00ff */
[----:B------:R-:W-:Y:S04]  /*0120*/  DEPBAR.LE SB1, 0x36 ;  /* 0x00009d800000791a */ /* 0x000fe80000000000 */
[----:B------:R-:W1:Y:S02]  /*0130*/  UTCATOMSWS.FIND_AND_SET.ALIGN UP0, UR5, UR5 ;  /* 0x00000005000575e3 */ /* 0x000e640008000800 */
[----:B-1----:R-:W-:-:S04]  /*0140*/  PLOP3.LUT P0, PT, PT, PT, UP0, 0x80, 0x8 ;  /* 0x000000000008781c */ /* 0x002fc80003f0f008 */
[----:B------:R-:W-:-:S04]  /*0150*/  SEL R0, RZ, 0xffffffff, !P0 ;  /* 0xffffffffff007807 */ /* 0x000fc80004000000 */
[----:B------:R-:W-:Y:S01]  /*0160*/  ISETP.NE.AND P0, PT, R0, RZ, PT ;  /* 0x000000ff0000720c */ /* 0x000fe20003f05270 */
[----:B------:R-:W-:-:S12]  /*0170*/  IMAD.U32 R0, RZ, RZ, UR5 ;  /* 0x00000005ff007e24 */ /* 0x000fd8000f8e00ff */
[----:B------:R-:W-:Y:S05]  /*0180*/  @P0 BRA `(.L_x_3) ;  /* 0x0000000000240947 */ /* 0x000fea0003800000 */
.L_x_4:
[----:B------:R-:W-:Y:S05]  /*0190*/  NANOSLEEP 0x64 ;  /* 0x000000640000795d */ /* 0x000fea0003800000 */
[----:B------:R-:W-:-:S05]  /*01a0*/  UMOV UR5, 0x8 ;  /* 0x0000000800057882 */ /* 0x000fca0000000000 */
[----:B------:R-:W-:Y:S04]  /*01b0*/  DEPBAR.LE SB1, 0x36 ;  /* 0x00009d800000791a */ /* 0x000fe80000000000 */
[----:B------:R-:W1:Y:S02]  /*01c0*/  UTCATOMSWS.FIND_AND_SET.ALIGN UP0, UR5, UR5 ;  /* 0x00000005000575e3 */ /* 0x000e640008000800 */
[----:B-1----:R-:W-:-:S04]  /*01d0*/  PLOP3.LUT P0, PT, PT, PT, UP0, 0x80, 0x8 ;  /* 0x000000000008781c */ /* 0x002fc80003f0f008 */
[----:B------:R-:W-:-:S04]  /*01e0*/  SEL R0, RZ, 0xffffffff, !P0 ;  /* 0xffffffffff007807 */ /* 0x000fc80004000000 */
[----:B------:R-:W-:Y:S01]  /*01f0*/  ISETP.NE.AND P0, PT, R0, RZ, PT ;  /* 0x000000ff0000720c */ /* 0x000fe20003f05270 */
[----:B------:R-:W-:-:S12]  /*0200*/  IMAD.U32 R0, RZ, RZ, UR5 ;  /* 0x00000005ff007e24 */ /* 0x000fd8000f8e00ff */
[----:B------:R-:W-:Y:S05]  /*0210*/  @!P0 BRA `(.L_x_4) ;  /* 0xfffffffc00dc8947 */ /* 0x000fea000383ffff */
.L_x_3:
[C---:B------:R-:W-:Y:S01]  /*0220*/  VIADD R3, R0.reuse, 0x10 ;  /* 0x0000001000037836 */ /* 0x040fe20000000000 */
[----:B------:R-:W-:Y:S01]  /*0230*/  UMOV UR5, 0x50 ;  /* 0x0000005000057882 */ /* 0x000fe20000000000 */
[----:B------:R-:W-:Y:S01]  /*0240*/  SHF.L.U32 R2, R5, R0, RZ ;  /* 0x0000000005027219 */ /* 0x000fe200000006ff */
[----:B------:R-:W-:Y:S01]  /*0250*/  ULEA UR5, UR6, UR5, 0x18 ;  /* 0x0000000506057291 */ /* 0x000fe2000f8ec0ff */
[----:B------:R-:W-:Y:S01]  /*0260*/  IMAD.SHL.U32 R0, R0, 0x20, RZ ;  /* 0x0000002000007824 */ /* 0x000fe200078e00ff */
[----:B------:R-:W-:-:S04]  /*0270*/  SHF.L.U32 R3, R4, R3, RZ ;  /* 0x0000000304037219 */ /* 0x000fc800000006ff */
[----:B------:R-:W-:-:S05]  /*0280*/  LOP3.LUT R2, R3, R2, RZ, 0xfc, !PT ;  /* 0x0000000203027212 */ /* 0x000fca00078efcff */
[----:B------:R1:W-:Y:S04]  /*0290*/  ATOMS.OR RZ, [UR5], R2 ;  /* 0x00000002ffff798c */ /* 0x0003e8000b000005 */
[----:B------:R1:W-:Y:S01]  /*02a0*/  STS [UR4], R0 ;  /* 0x00000000ff007988 */ /* 0x0003e20008000804 */
[----:B------:R-:W-:Y:S05]  /*02b0*/  BRA `(.L_x_2) ;  /* 0x0000000000107947 */ /* 0x000fea0003800000 */
.L_x_1:
[----:B------:R-:W-:Y:S01]  /*02c0*/  IMAD.MOV.U32 R0, RZ, RZ, -0x1 ;  /* 0xffffffffff007424 */ /* 0x000fe200078e00ff */
[----:B------:R-:W-:-:S04]  /*02d0*/  MOV R2, 0x300 ;  /* 0x0000030000027802 */ /* 0x000fc80000000f00 */
[----:B------:R1:W-:Y:S03]  /*02e0*/  STS [UR4], R0 ;  /* 0x00000000ff007988 */ /* 0x0003e60008000804 */
[----:B01----:R-:W-:Y:S05]  /*02f0*/  CALL.REL.NOINC `($__internal_1_$__cuda_sm10x_tcgen05_guardrail_trap_phase_invalid_during_alloc) ;  /* 0x0000001800807944 */ /* 0x003fea0003c00000 */
.L_x_2:
[----:B------:R-:W-:Y:S05]  /*0300*/  WARPSYNC.ALL ;  /* 0x0000000000007948 */ /* 0x000fea0003800000 */
[----:B------:R-:W-:Y:S01]  /*0310*/  NOP ;  /* 0x0000000000007918 */ /* 0x000fe20000000000 */
.L_x_0:
[----:B------:R-:W2:Y:S08]  /*0320*/  S2UR UR9, SR_CgaCtaId ;  /* 0x00000000000979c3 */ /* 0x000eb00000008800 */
[----:B------:R-:W-:Y:S01]  /*0330*/  BAR.SYNC.DEFER_BLOCKING 0x0 ;  /* 0x0000000000007b1d */ /* 0x000fe20000010000 */
[----:B------:R-:W-:Y:S02]  /*0340*/  SHF.R.U32.HI R13, RZ, 0x5, R74 ;  /* 0x00000005ff0d7819 */ /* 0x000fe4000001164a */
[----:B------:R-:W-:-:S02]  /*0350*/  LOP3.LUT R71, R74, 0x1f, RZ, 0xc0, !PT ;  /* 0x0000001f4a477812 */ /* 0x000fc400078ec0ff */
[----:B------:R-:W-:Y:S01]  /*0360*/  LOP3.LUT R72, R74, 0xe0, RZ, 0xc0, !PT ;  /* 0x000000e04a487812 */ /* 0x000fe200078ec0ff */
[----:B------:R-:W3:Y:S01]  /*0370*/  LDCU.64 UR6, c[0x0][0x380] ;  /* 0x00007000ff0677ac */ /* 0x000ee20008000a00 */
[----:B------:R-:W-:Y:S01]  /*0380*/  SGXT.U32 R13, R13, 0x3 ;  /* 0x000000030d0d781a */ /* 0x000fe20000000000 */
[----:B------:R-:W4:Y:S01]  /*0390*/  LDC.64 R18, c[0x0][0x388] ;  /* 0x0000e200ff127b82 */ /* 0x000f220000000a00 */
[----:B------:R-:W-:Y:S02]  /*03a0*/  UMOV UR4, 0x400 ;  /* 0x0000040000047882 */ /* 0x000fe40000000000 */
[C---:B------:R-:W-:Y:S01]  /*03b0*/  LOP3.LUT R73, R13.reuse, 0x8, RZ, 0xfc, !PT ;  /* 0x000000080d497812 */ /* 0x040fe200078efcff */
[----:B------:R-:W1:Y:S01]  /*03c0*/  LDCU.64 UR12, c[0x0][0x358] ;  /* 0x00006b00ff0c77ac */ /* 0x000e620008000a00 */
[C---:B------:R-:W-:Y:S02]  /*03d0*/  LOP3.LUT R69, R13.reuse, 0x10, RZ, 0xfc, !PT ;  /* 0x000000100d457812 */ /* 0x040fe400078efcff */
[----:B------:R-:W-:Y:S01]  /*03e0*/  LOP3.LUT R70, R13, 0x18, RZ, 0xfc, !PT ;  /* 0x000000180d467812 */ /* 0x000fe200078efcff */
[----:B--2---:R-:W-:Y:S01]  /*03f0*/  ULEA UR10, UR9, UR4, 0x18 ;  /* 0x00000004090a7291 */ /* 0x004fe2000f8ec0ff */
[----:B-1-3--:R-:W-:-:S02]  /*0400*/  IADD3 R2, P0, P2, R71, UR6, R72 ;  /* 0x0000000647027c10 */ /* 0x00afc4000fa1e048 */
[----:B------:R-:W-:Y:S02]  /*0410*/  LEA R8, P3, R70, UR6, 0x5 ;  /* 0x0000000646087c11 */ /* 0x000fe4000f8628ff */
[----:B------:R-:W-:Y:S02]  /*0420*/  IADD3.X R3, PT, PT, RZ, UR7, RZ, P0, P2 ;  /* 0x00000007ff037c10 */ /* 0x000fe400087e44ff */
[----:B------:R-:W-:Y:S02]  /*0430*/  LEA R4, P0, R73, UR6, 0x5 ;  /* 0x0000000649047c11 */ /* 0x000fe4000f8028ff */
[----:B------:R-:W1:Y:S01]  /*0440*/  LDS R50, [UR10] ;  /* 0x0000000aff327984 */ /* 0x000e620008000800 */
[----:B------:R-:W-:Y:S01]  /*0450*/  BAR.SYNC.DEFER_BLOCKING 0x0 ;  /* 0x0000000000007b1d */ /* 0x000fe20000010000 */
[----:B------:R-:W-:Y:S02]  /*0460*/  IADD3 R4, P4, PT, R71, R4, RZ ;  /* 0x0000000447047210 */ /* 0x000fe40007f9e0ff */
[----:B------:R-:W-:-:S02]  /*0470*/  LEA.HI.X R0, R73, UR7, RZ, 0x5, P0 ;  /* 0x0000000749007c11 */ /* 0x000fc400080f2cff */
[----:B------:R-:W-:-:S03]  /*0480*/  LEA R6, P2, R69, UR6, 0x5 ;  /* 0x0000000645067c11 */ /* 0x000fc6000f8428ff */
[----:B------:R-:W-:Y:S01]  /*0490*/  IMAD.X R5, RZ, RZ, R0, P4 ;  /* 0x000000ffff057224 */ /* 0x000fe200020e0600 */
[----:B------:R-:W-:Y:S02]  /*04a0*/  LEA.HI.X R7, R69, UR7, RZ, 0x5, P2 ;  /* 0x0000000745077c11 */ /* 0x000fe400090f2cff */
[C---:B------:R-:W-:Y:S02]  /*04b0*/  IADD3 R6, P0, PT, R71.reuse, R6, RZ ;  /* 0x0000000647067210 */ /* 0x040fe40007f1e0ff */
[----:B------:R-:W-:Y:S02]  /*04c0*/  IADD3 R8, P2, PT, R71, R8, RZ ;  /* 0x0000000847087210 */ /* 0x000fe40007f5e0ff */
[----:B------:R-:W-:Y:S02]  /*04d0*/  LEA.HI.X R0, R70, UR7, RZ, 0x5, P3 ;  /* 0x0000000746007c11 */ /* 0x000fe400098f2cff */
[----:B------:R-:W-:Y:S01]  /*04e0*/  LOP3.LUT R68, R13, 0x20, RZ, 0xfc, !PT ;  /* 0x000000200d447812 */ /* 0x000fe200078efcff */
[----:B------:R-:W-:-:S02]  /*04f0*/  IMAD.X R7, RZ, RZ, R7, P0 ;  /* 0x000000ffff077224 */ /* 0x000fc400000e0607 */
[----:B------:R-:W-:Y:S01]  /*0500*/  IMAD.X R9, RZ, RZ, R0, P2 ;  /* 0x000000ffff097224 */ /* 0x000fe200010e0600 */
[----:B------:R-:W-:Y:S02]  /*0510*/  LOP3.LUT R0, R13, 0x28, RZ, 0xfc, !PT ;  /* 0x000000280d007812 */ /* 0x000fe400078efcff */
[----:B------:R-:W-:Y:S01]  /*0520*/  LEA R10, P0, R68, UR6, 0x5 ;  /* 0x00000006440a7c11 */ /* 0x000fe2000f8028ff */
[----:B------:R2:W5:Y:S01]  /*0530*/  LDG.E.U8 R20, desc[UR12][R2.64] ;  /* 0x0000000c02147981 */ /* 0x000562000c1e1100 */
[----:B------:R-:W-:Y:S02]  /*0540*/  LEA R12, P2, R0, UR6, 0x5 ;  /* 0x00000006000c7c11 */ /* 0x000fe4000f8428ff */
[----:B------:R-:W-:Y:S01]  /*0550*/  IADD3 R10, P3, PT, R71, R10, RZ ;  /* 0x0000000a470a7210 */ /* 0x000fe20007f7e0ff */
[----:B------:R3:W5:Y:S04]  /*0560*/  LDG.E.U8 R21, desc[UR12][R4.64] ;  /* 0x0000000c04157981 */ /* 0x000768000c1e1100 */
[----:B------:R0:W5:Y:S01]  /*0570*/  LDG.E.U8 R23, desc[UR12][R8.64] ;  /* 0x0000000c08177981 */ /* 0x000162000c1e1100 */
[----:B--2---:R-:W-:-:S02]  /*0580*/  LOP3.LUT R2, R13, 0x30, RZ, 0xfc, !PT ;  /* 0x000000300d027812 */ /* 0x004fc400078efcff */
[----:B------:R-:W-:Y:S01]  /*0590*/  LEA.HI.X R3, R68, UR7, RZ, 0x5, P0 ;  /* 0x0000000744037c11 */ /* 0x000fe200080f2cff */
[----:B------:R2:W5:Y:S01]  /*05a0*/  LDG.E.U8 R22, desc[UR12][R6.64] ;  /* 0x0000000c06167981 */ /* 0x000562000c1e1100 */
[----:B------:R-:W-:Y:S02]  /*05b0*/  LEA R14, P0, R2, UR6, 0x5 ;  /* 0x00000006020e7c11 */ /* 0x000fe4000f8028ff */
[----:B---3--:R-:W-:Y:S02]  /*05c0*/  LEA.HI.X R4, R0, UR7, RZ, 0x5, P2 ;  /* 0x0000000700047c11 */ /* 0x008fe400090f2cff */
[C---:B------:R-:W-:Y:S02]  /*05d0*/  IADD3 R12, P4, PT, R71.reuse, R12, RZ ;  /* 0x0000000c470c7210 */ /* 0x040fe40007f9e0ff */
[----:B------:R-:W-:Y:S02]  /*05e0*/  IADD3 R14, P2, PT, R71, R14, RZ ;  /* 0x0000000e470e7210 */ /* 0x000fe40007f5e0ff */
[----:B------:R-:W-:Y:S01]  /*05f0*/  LEA.HI.X R5, R2, UR7, RZ, 0x5, P0 ;  /* 0x0000000702057c11 */ /* 0x000fe200080f2cff */
[----:B------:R-:W-:Y:S01]  /*0600*/  IMAD.X R11, RZ, RZ, R3, P3 ;  /* 0x000000ffff0b7224 */ /* 0x000fe200018e0603 */
[----:B------:R-:W-:Y:S01]  /*0610*/  LOP3.LUT R3, R13, 0x38, RZ, 0xfc, !PT ;  /* 0x000000380d037812 */ /* 0x000fe200078efcff */
[----:B------:R-:W-:-:S02]  /*0620*/  IMAD.X R13, RZ, RZ, R4, P4 ;  /* 0x000000ffff0d7224 */ /* 0x000fc400020e0604 */
[----:B------:R-:W-:Y:S01]  /*0630*/  IMAD.X R15, RZ, RZ, R5, P2 ;  /* 0x000000ffff0f7224 */ /* 0x000fe200010e0605 */
[----:B------:R3:W5:Y:S01]  /*0640*/  LDG.E.U8 R24, desc[UR12][R10.64] ;  /* 0x0000000c0a187981 */ /* 0x000762000c1e1100 */
[----:B----4-:R-:W-:Y:S01]  /*0650*/  IMAD.WIDE.U32 R4, R72, 0x8, R18 ;  /* 0x0000000848047825 */ /* 0x010fe200078e0012 */
[----:B------:R-:W-:Y:S02]  /*0660*/  LEA R16, P0, R3, UR6, 0x5 ;  /* 0x0000000603107c11 */ /* 0x000fe4000f8028ff */
[----:B------:R-:W-:Y:S01]  /*0670*/  SHF.R.S32.HI R48, RZ, 0x7, R74 ;  /* 0x00000007ff307819 */ /* 0x000fe2000001144a */
[----:B0-----:R-:W-:Y:S01]  /*0680*/  IMAD.WIDE.U32 R8, R69, 0x100, R18 ;  /* 0x0000010045087825 */ /* 0x001fe200078e0012 */
[----:B------:R-:W-:Y:S01]  /*0690*/  IADD3 R4, P2, PT, R71, R4, RZ ;  /* 0x0000000447047210 */ /* 0x000fe20007f5e0ff */
[----:B------:R-:W5:Y:S01]  /*06a0*/  LDG.E.U8 R12, desc[UR12][R12.64] ;  /* 0x0000000c0c0c7981 */ /* 0x000f62000c1e1100 */
[----:B------:R-:W-:Y:S02]  /*06b0*/  LEA.HI.X R17, R3, UR7, RZ, 0x5, P0 ;  /* 0x0000000703117c11 */ /* 0x000fe400080f2cff */
[C---:B------:R-:W-:Y:S01]  /*06c0*/  IADD3 R16, P0, PT, R71.reuse, R16, RZ ;  /* 0x0000001047107210 */ /* 0x040fe20007f1e0ff */
[----:B------:R-:W-:Y:S01]  /*06d0*/  IMAD.X R5, RZ, RZ, R5, P2 ;  /* 0x000000ffff057224 */ /* 0x000fe200010e0605 */
[----:B------:R-:W-:Y:S01]  /*06e0*/  IADD3 R8, P2, PT, R71, R8, RZ ;  /* 0x0000000847087210 */ /* 0x000fe20007f5e0ff */
[--C-:B--2---:R-:W-:Y:S01]  /*06f0*/  IMAD.WIDE.U32 R6, R73, 0x100, R18.reuse ;  /* 0x0000010049067825 */ /* 0x104fe200078e0012 */
[----:B------:R-:W5:Y:S03]  /*0700*/  LDG.E.U8 R14, desc[UR12][R14.64] ;  /* 0x0000000c0e0e7981 */ /* 0x000f66000c1e1100 */
[----:B---3--:R-:W-:Y:S01]  /*0710*/  IMAD.WIDE.U32 R10, R70, 0x100, R18 ;  /* 0x00000100460a7825 */ /* 0x008fe200078e0012 */
[----:B------:R-:W5:Y:S03]  /*0720*/  LDG.E.U8 R13, desc[UR12][R4.64] ;  /* 0x0000000c040d7981 */ /* 0x000f66000c1e1100 */
[----:B------:R-:W-:Y:S01]  /*0730*/  IMAD.X R17, RZ, RZ, R17, P0 ;  /* 0x000000ffff117224 */ /* 0x000fe200000e0611 */
[C---:B------:R-:W-:Y:S01]  /*0740*/  IADD3 R6, P0, PT, R71.reuse, R6, RZ ;  /* 0x0000000647067210 */ /* 0x040fe20007f1e0ff */
[----:B------:R-:W-:Y:S01]  /*0750*/  IMAD.X R9, RZ, RZ, R9, P2 ;  /* 0x000000ffff097224 */ /* 0x000fe200010e0609 */
[----:B------:R-:W-:Y:S01]  /*0760*/  IADD3 R10, P3, PT, R71, R10, RZ ;  /* 0x0000000a470a7210 */ /* 0x000fe20007f7e0ff */
[----:B------:R-:W5:Y:S02]  /*0770*/  LDG.E.U8 R25, desc[UR12][R4.64+0x80] ;  /* 0x0000800c04197981 */ /* 0x000f64000c1e1100 */
[----:B------:R-:W-:-:S02]  /*0780*/  IMAD.X R7, RZ, RZ, R7, P0 ;  /* 0x000000ffff077224 */ /* 0x000fc400000e0607 */
[----:B------:R-:W5:Y:S01]  /*0790*/  LDG.E.U8 R16, desc[UR12][R16.64] ;  /* 0x0000000c10107981 */ /* 0x000f62000c1e1100 */
[----:B------:R-:W-:-:S03]  /*07a0*/  IMAD.X R11, RZ, RZ, R11, P3 ;  /* 0x000000ffff0b7224 */ /* 0x000fc600018e060b */
[----:B------:R-:W5:Y:S01]  /*07b0*/  LDG.E.U8 R15, desc[UR12][R4.64+0x20] ;  /* 0x0000200c040f7981 */ /* 0x000f62000c1e1100 */
[----:B------:R-:W-:-:S03]  /*07c0*/  SHF.R.U32.HI R49, RZ, 0x5, R74 ;  /* 0x00000005ff317819 */ /* 0x000fc6000001164a */
[----:B------:R-:W5:Y:S04]  /*07d0*/  LDG.E.U8 R26, desc[UR12][R4.64+0xa0] ;  /* 0x0000a00c041a7981 */ /* 0x000f68000c1e1100 */
        /* <DEDUP_REMOVED lines=11> */
[----:B------:R0:W5:Y:S01]  /*0890*/  LDG.E.U8 R41, desc[UR12][R8.64+0xe0] ;  /* 0x0000e00c08297981 */ /* 0x000162000c1e1100 */
[----:B------:R-:W-:-:S02]  /*08a0*/  R2UR UR8, R49 ;  /* 0x00000000310872ca */ /* 0x000fc400000e0000 */
[----:B-1----:R-:W-:Y:S01]  /*08b0*/  R2UR UR11, R50 ;  /* 0x00000000320b72ca */ /* 0x002fe200000e0000 */
[----:B------:R1:W5:Y:S04]  /*08c0*/  LDG.E.U8 R28, desc[UR12][R6.64] ;  /* 0x0000000c061c7981 */ /* 0x000368000c1e1100 */
[----:B------:R1:W5:Y:S01]  /*08d0*/  LDG.E.U8 R32, desc[UR12][R6.64+0x80] ;  /* 0x0000800c06207981 */ /* 0x000362000c1e1100 */
[----:B0-----:R-:W-:-:S03]  /*08e0*/  SGXT R8, R48, 0x1 ;  /* 0x000000013008781a */ /* 0x001fc60000000200 */
[----:B------:R1:W5:Y:S01]  /*08f0*/  LDG.E.U8 R29, desc[UR12][R6.64+0x20] ;  /* 0x0000200c061d7981 */ /* 0x000362000c1e1100 */
[----:B------:R-:W-:-:S03]  /*0900*/  LOP3.LUT R9, R8, 0x90, RZ, 0xc0, !PT ;  /* 0x0000009008097812 */ /* 0x000fc600078ec0ff */
[----:B------:R1:W5:Y:S04]  /*0910*/  LDG.E.U8 R33, desc[UR12][R6.64+0xa0] ;  /* 0x0000a00c06217981 */ /* 0x000368000c1e1100 */
[----:B------:R1:W5:Y:S04]  /*0920*/  LDG.E.U8 R30, desc[UR12][R6.64+0x40] ;  /* 0x0000400c061e7981 */ /* 0x000368000c1e1100 */
[----:B------:R1:W5:Y:S04]  /*0930*/  LDG.E.U8 R34, desc[UR12][R6.64+0xc0] ;  /* 0x0000c00c06227981 */ /* 0x000368000c1e1100 */
[----:B------:R1:W5:Y:S04]  /*0940*/  LDG.E.U8 R31, desc[UR12][R6.64+0x60] ;  /* 0x0000600c061f7981 */ /* 0x000368000c1e1100 */
[----:B------:R1:W5:Y:S01]  /*0950*/  LDG.E.U8 R35, desc[UR12][R6.64+0xe0] ;  /* 0x0000e00c06237981 */ /* 0x000362000c1e1100 */
[----:B------:R-:W-:-:S03]  /*0960*/  LOP3.LUT R9, R9, 0x7f, R74, 0x78, !PT ;  /* 0x0000007f09097812 */ /* 0x000fc600078e784a */
[----:B------:R1:W5:Y:S04]  /*0970*/  LDG.E.U8 R42, desc[UR12][R10.64] ;  /* 0x0000000c0a2a7981 */ /* 0x000368000c1e1100 */
[----:B------:R1:W5:Y:S04]  /*0980*/  LDG.E.U8 R44, desc[UR12][R10.64+0x80] ;  /* 0x0000800c0a2c7981 */ /* 0x000368000c1e1100 */
[----:B------:R1:W5:Y:S04]  /*0990*/  LDG.E.U8 R6, desc[UR12][R10.64+0x20] ;  /* 0x0000200c0a067981 */ /* 0x000368000c1e1100 */
[----:B------:R1:W5:Y:S04]  /*09a0*/  LDG.E.U8 R45, desc[UR12][R10.64+0xa0] ;  /* 0x0000a00c0a2d7981 */ /* 0x000368000c1e1100 */
[----:B------:R1:W5:Y:S04]  /*09b0*/  LDG.E.U8 R7, desc[UR12][R10.64+0x40] ;  /* 0x0000400c0a077981 */ /* 0x000368000c1e1100 */
[----:B------:R1:W5:Y:S04]  /*09c0*/  LDG.E.U8 R46, desc[UR12][R10.64+0xc0] ;  /* 0x0000c00c0a2e7981 */ /* 0x000368000c1e1100 */
[----:B------:R1:W5:Y:S04]  /*09d0*/  LDG.E.U8 R43, desc[UR12][R10.64+0x60] ;  /* 0x0000600c0a2b7981 */ /* 0x000368000c1e1100 */
[----:B------:R1:W5:Y:S01]  /*09e0*/  LDG.E.U8 R47, desc[UR12][R10.64+0xe0] ;  /* 0x0000e00c0a2f7981 */ /* 0x000362000c1e1100 */
[----:B------:R-:W-:Y:S05]  /*09f0*/  @P1 BRA `(.L_x_5) ;  /* 0x0000000000181947 */ /* 0x000fea0003800000 */
[----:B------:R-:W-:Y:S01]  /*0a00*/  ELECT P0, URZ, PT ;  /* 0x0000000000ff782f */ /* 0x000fe20003800000 */
[----:B------:R-:W-:Y:S01]  /*0a10*/  IMAD.MOV.U32 R8, RZ, RZ, 0x1 ;  /* 0x00000001ff087424 */ /* 0x000fe200078e00ff */
[----:B------:R-:W-:Y:S01]  /*0a20*/  UMOV UR4, 0x40 ;  /* 0x0000004000047882 */ /* 0x000fe20000000000 */
[----:B------:R-:W-:Y:S01]  /*0a30*/  UVIRTCOUNT.DEALLOC.SMPOOL 0x80 ;  /* 0x000000800000784c */ /* 0x000fe20000000000 */
[----:B------:R-:W-:-:S09]  /*0a40*/  ULEA UR4, UR9, UR4, 0x18 ;  /* 0x0000000409047291 */ /* 0x000fd2000f8ec0ff */
[----:B------:R0:W-:Y:S03]  /*0a50*/  @P0 STS.U8 [UR4], R8 ;  /* 0x00000008ff000988 */ /* 0x0001e60008000004 */
.L_x_5:
[----:B------:R-:W-:Y:S01]  /*0a60*/  LOP3.LUT P2, RZ, R74, 0xff, RZ, 0xc0, !PT ;  /* 0x000000ff4aff7812 */ /* 0x000fe2000784c0ff */
[----:B0-----:R-:W-:Y:S01]  /*0a70*/  IMAD R8, R72, 0x4, R71 ;  /* 0x0000000448087824 */ /* 0x001fe200078e0247 */
[----:B------:R-:W-:Y:S01]  /*0a80*/  SHF.R.U32.HI R75, RZ, 0x1, R72 ;  /* 0x00000001ff4b7819 */ /* 0x000fe20000011648 */
[----:B------:R-:W-:Y:S01]  /*0a90*/  UMOV UR4, 0x1 ;  /* 0x0000000100047882 */ /* 0x000fe20000000000 */
[----:B-----5:R-:W-:Y:S02]  /*0aa0*/  STS.U8 [R9+UR10+0x2100], R21 ;  /* 0x0021001509007988 */ /* 0x020fe4000800000a */
[----:B-1----:R-:W-:Y:S02]  /*0ab0*/  LOP3.LUT R11, R8, R75, RZ, 0x3c, !PT ;  /* 0x0000004b080b7212 */ /* 0x002fe400078e3cff */
[----:B------:R-:W-:Y:S02]  /*0ac0*/  STS.U8 [R9+UR10+0x2200], R22 ;  /* 0x0022001609007988 */ /* 0x000fe4000800000a */
[----:B------:R-:W-:-:S02]  /*0ad0*/  LOP3.LUT R8, R11, 0x20, RZ, 0x3c, !PT ;  /* 0x000000200b087812 */ /* 0x000fc400078e3cff */
[----:B------:R-:W-:Y:S01]  /*0ae0*/  STS.U8 [R9+UR10+0x2300], R23 ;  /* 0x0023001709007988 */ /* 0x000fe2000800000a */
[----:B------:R-:W-:Y:S01]  /*0af0*/  VOTEU.ALL UP0, P2 ;  /* 0x0000000000ff7886 */ /* 0x000fe20001000000 */
[----:B------:R-:W-:Y:S01]  /*0b00*/  LOP3.LUT R10, R11, 0x60, RZ, 0x3c, !PT ;  /* 0x000000600b0a7812 */ /* 0x000fe200078e3cff */
[----:B------:R-:W-:Y:S01]  /*0b10*/  VOTEU.ALL UP1, P2 ;  /* 0x0000000000ff7886 */ /* 0x000fe20001020000 */
[----:B------:R-:W-:Y:S02]  /*0b20*/  STS.U8 [R9+UR10+0x2400], R24 ;  /* 0x0024001809007988 */ /* 0x000fe4000800000a */
[----:B------:R-:W-:-:S04]  /*0b30*/  @!UP0 UIADD3 UR4, UPT, UPT, -UR4, 0x100000, URZ ;  /* 0x0010000004048890 */ /* 0x000fc8000fffe1ff */
[----:B------:R-:W-:Y:S02]  /*0b40*/  @!UP0 USHF.L.U32 UR5, UR4, 0xb, URZ ;  /* 0x0000000b04058899 */ /* 0x000fe400080006ff */
[----:B------:R-:W-:Y:S02]  /*0b50*/  @!UP0 USHF.L.U32 UR4, UR4, 0x1, URZ ;  /* 0x0000000104048899 */ /* 0x000fe400080006ff */
[----:B------:R-:W-:Y:S01]  /*0b60*/  UISETP.NE.U32.AND UP0, UPT, UR8, URZ, UPT ;  /* 0x000000ff0800728c */ /* 0x000fe2000bf05070 */
[----:B------:R-:W-:Y:S04]  /*0b70*/  STS.U8 [R9+UR10+0x2500], R12 ;  /* 0x0025000c09007988 */ /* 0x000fe8000800000a */
[----:B------:R-:W-:Y:S04]  /*0b80*/  STS.U8 [R9+UR10+0x2600], R14 ;  /* 0x0026000e09007988 */ /* 0x000fe8000800000a */
[----:B------:R-:W-:Y:S04]  /*0b90*/  STS.U8 [R9+UR10+0x2700], R16 ;  /* 0x0027001009007988 */ /* 0x000fe8000800000a */
[----:B------:R0:W-:Y:S04]  /*0ba0*/  STS.U8 [R9+UR10+0x2000], R20 ;  /* 0x0020001409007988 */ /* 0x0001e8000800000a */
[----:B------:R-:W-:Y:S04]  /*0bb0*/  STS.U8 [R11+UR10], R13 ;  /* 0x0000000d0b007988 */ /* 0x000fe8000800000a */
[----:B------:R-:W-:Y:S01]  /*0bc0*/  STS.U8 [R11+UR10+0x1000], R25 ;  /* 0x001000190b007988 */ /* 0x000fe2000800000a */
[----:B0-----:R-:W-:-:S03]  /*0bd0*/  LOP3.LUT R9, R11, 0x40, RZ, 0x3c, !PT ;  /* 0x000000400b097812 */ /* 0x001fc600078e3cff */
[----:B------:R-:W-:Y:S04]  /*0be0*/  STS.U8 [R11+UR10+0x400], R28 ;  /* 0x0004001c0b007988 */ /* 0x000fe8000800000a */
[----:B------:R-:W-:Y:S04]  /*0bf0*/  STS.U8 [R11+UR10+0x1400], R32 ;  /* 0x001400200b007988 */ /* 0x000fe8000800000a */
[----:B------:R-:W-:Y:S04]  /*0c00*/  STS.U8 [R11+UR10+0x800], R36 ;  /* 0x000800240b007988 */ /* 0x000fe8000800000a */
[----:B------:R-:W-:Y:S04]  /*0c10*/  STS.U8 [R11+UR10+0x1800], R38 ;  /* 0x001800260b007988 */ /* 0x000fe8000800000a */
[----:B------:R-:W-:Y:S04]  /*0c20*/  STS.U8 [R11+UR10+0xc00], R42 ;  /* 0x000c002a0b007988 */ /* 0x000fe8000800000a */
[----:B------:R-:W-:Y:S04]  /*0c30*/  STS.U8 [R11+UR10+0x1c00], R44 ;  /* 0x001c002c0b007988 */ /* 0x000fe8000800000a */
[----:B------:R-:W-:Y:S04]  /*0c40*/  STS.U8 [R8+UR10], R15 ;  /* 0x0000000f08007988 */ /* 0x000fe8000800000a */
[----:B------:R-:W-:Y:S04]  /*0c50*/  STS.U8 [R8+UR10+0x1000], R26 ;  /* 0x0010001a08007988 */ /* 0x000fe8000800000a */
[----:B------:R-:W-:Y:S04]  /*0c60*/  STS.U8 [R8+UR10+0x400], R29 ;  /* 0x0004001d08007988 */ /* 0x000fe8000800000a */
[----:B------:R-:W-:Y:S04]  /*0c70*/  STS.U8 [R8+UR10+0x1400], R33 ;  /* 0x0014002108007988 */ /* 0x000fe8000800000a */
[----:B------:R0:W-:Y:S04]  /*0c80*/  STS.U8 [R8+UR10+0x800], R4 ;  /* 0x0008000408007988 */ /* 0x0001e8000800000a */
[----:B------:R1:W-:Y:S04]  /*0c90*/  STS.U8 [R8+UR10+0x1800], R39 ;  /* 0x0018002708007988 */ /* 0x0003e8000800000a */
[----:B------:R1:W-:Y:S01]  /*0ca0*/  STS.U8 [R8+UR10+0xc00], R6 ;  /* 0x000c000608007988 */ /* 0x0003e2000800000a */
[----:B0-----:R-:W-:-:S03]  /*0cb0*/  LOP3.LUT R4, R74, 0xff, RZ, 0xc0, !PT ;  /* 0x000000ff4a047812 */ /* 0x001fc600078ec0ff */
[----:B------:R1:W-:Y:S04]  /*0cc0*/  STS.U8 [R8+UR10+0x1c00], R45 ;  /* 0x001c002d08007988 */ /* 0x0003e8000800000a */
[----:B------:R1:W-:Y:S04]  /*0cd0*/  STS.U8 [R9+UR10], R18 ;  /* 0x0000001209007988 */ /* 0x0003e8000800000a */
[----:B------:R1:W-:Y:S04]  /*0ce0*/  STS.U8 [R9+UR10+0x1000], R27 ;  /* 0x0010001b09007988 */ /* 0x0003e8000800000a */
[----:B------:R1:W-:Y:S04]  /*0cf0*/  STS.U8 [R9+UR10+0x400], R30 ;  /* 0x0004001e09007988 */ /* 0x0003e8000800000a */
[----:B------:R1:W-:Y:S04]  /*0d00*/  STS.U8 [R9+UR10+0x1400], R34 ;  /* 0x0014002209007988 */ /* 0x0003e8000800000a */
[----:B------:R1:W-:Y:S04]  /*0d10*/  STS.U8 [R9+UR10+0x800], R5 ;  /* 0x0008000509007988 */ /* 0x0003e8000800000a */
[----:B------:R1:W-:Y:S04]  /*0d20*/  STS.U8 [R9+UR10+0x1800], R40 ;  /* 0x0018002809007988 */ /* 0x0003e8000800000a */
[----:B------:R1:W-:Y:S04]  /*0d30*/  STS.U8 [R9+UR10+0xc00], R7 ;  /* 0x000c000709007988 */ /* 0x0003e8000800000a */
        /* <DEDUP_REMOVED lines=8> */
[----:B------:R1:W-:Y:S01]  /*0dc0*/  STS.U8 [R10+UR10+0x1c00], R47 ;  /* 0x001c002f0a007988 */ /* 0x0003e2000800000a */
[----:B------:R0:W-:Y:S06]  /*0dd0*/  MEMBAR.ALL.CTA ;  /* 0x0000000000007992 */ /* 0x0001ec0000008000 */
[----:B0-----:R-:W-:Y:S04]  /*0de0*/  FENCE.VIEW.ASYNC.S ;  /* 0x00000000000073c6 */ /* 0x001fe80000000000 */
[----:B------:R-:W0:Y:S02]  /*0df0*/  FENCE.VIEW.ASYNC.S ;  /* 0x00000000000073c6 */ /* 0x000e240000000000 */
[----:B0-----:R1:W0:Y:S02]  /*0e00*/  @!UP1 SYNCS.EXCH.64 URZ, [UR10+0x2800], UR4 ;  /* 0x002800040aff95b2 */ /* 0x0012240008000100 */
[----:B0-----:R-:W-:Y:S06]  /*0e10*/  BAR.SYNC.DEFER_BLOCKING 0x0 ;  /* 0x0000000000007b1d */ /* 0x001fec0000010000 */
[----:B-1----:R-:W-:Y:S05]  /*0e20*/  BRA.U UP0, `(.L_x_6) ;  /* 0x0000000100307547 */ /* 0x002fea000b800000 */
[----:B------:R-:W-:Y:S02]  /*0e30*/  UIADD3 UR4, UPT, UPT, UR10, 0x2000, URZ ;  /* 0x000020000a047890 */ /* 0x000fe4000fffe0ff */
[----:B------:R-:W-:Y:S02]  /*0e40*/  USHF.R.U32.HI UR6, URZ, 0x4, UR10 ;  /* 0x00000004ff067899 */ /* 0x000fe4000801160a */
[----:B------:R-:W-:Y:S02]  /*0e50*/  USHF.R.U32.HI UR4, URZ, 0x4, UR4 ;  /* 0x00000004ff047899 */ /* 0x000fe40008011604 */
[----:B------:R-:W-:Y:S02]  /*0e60*/  USGXT.U32 UR6, UR6, 0xe ;  /* 0x0000000e0606789a */ /* 0x000fe40008000000 */
[----:B------:R-:W-:Y:S02]  /*0e70*/  USGXT.U32 UR4, UR4, 0xe ;  /* 0x0000000e0404789a */ /* 0x000fe40008000000 */
[----:B------:R-:W-:Y:S01]  /*0e80*/  ULOP3.LUT UR6, UR6, 0x1000000, URZ, 0xfc, !UPT ;  /* 0x0100000006067892 */ /* 0x000fe2000f8efcff */
[----:B------:R-:W-:Y:S01]  /*0e90*/  UMOV UR14, 0x0 ;  /* 0x00000000000e7882 */ /* 0x000fe20000000000 */
[----:B------:R-:W-:Y:S01]  /*0ea0*/  UMOV UR15, 0x4410010 ;  /* 0x04410010000f7882 */ /* 0x000fe20000000000 */
[----:B------:R-:W-:Y:S01]  /*0eb0*/  UMOV UR5, 0xc0004010 ;  /* 0xc000401000057882 */ /* 0x000fe20000000000 */
[----:B------:R-:W-:-:S05]  /*0ec0*/  UMOV UR7, 0x40004040 ;  /* 0x4000404000077882 */ /* 0x000fca0000000000 */
[----:B------:R0:W-:Y:S01]  /*0ed0*/  UTCQMMA gdesc[UR4], gdesc[UR6], tmem[UR11], tmem[UR14], idesc[UR15], !UPT ;  /* 0x00ff0e06040075ea */ /* 0x0001e2000f80030b */
[----:B------:R-:W-:Y:S02]  /*0ee0*/  NOP ;  /* 0x0000000000007918 */ /* 0x000fe40000000000 */
.L_x_6:
[----:B------:R-:W-:Y:S01]  /*0ef0*/  ELECT P0, URZ, PT ;  /* 0x0000000000ff782f */ /* 0x000fe20003800000 */
[----:B0-----:R-:W-:-:S03]  /*0f00*/  UIADD3 UR4, UPT, UPT, UR10, 0x2800, URZ ;  /* 0x000028000a047890 */ /* 0x001fc6000fffe0ff */
[----:B------:R-:W-:Y:S01]  /*0f10*/  ISETP.LT.U32.AND P0, PT, R4, 0x20, P0 ;  /* 0x000000200400780c */ /* 0x000fe20000701070 */
[----:B------:R-:W-:-:S12]  /*0f20*/  UMOV UR5, URZ ;  /* 0x000000ff00057c82 */ /* 0x000fd80008000000 */
[----:B------:R-:W-:Y:S01]  /*0f30*/  VOTEU.ANY UP0, P0 ;  /* 0x0000000000ff7886 */ /* 0x000fe20000000100 */
[----:B------:R-:W-:-:S04]  /*0f40*/  VOTEU.ANY UP1, P0 ;  /* 0x0000000000ff7886 */ /* 0x000fc80000020100 */
[----:B------:R-:W-:Y:S01]  /*0f50*/  @UP0 UMOV UR6, UR4 ;  /* 0x0000000400060c82 */ /* 0x000fe20008000000 */
[----:B------:R-:W-:Y:S01]  /*0f60*/  USHF.L.U32 UR4, UR8, 0x15, URZ ;  /* 0x0000001508047899 */ /* 0x000fe200080006ff */
[----:B------:R0:W-:Y:S01]  /*0f70*/  @UP1 UTCBAR [UR6], URZ ;  /* 0x000000ff060013e9 */ /* 0x0001e200080000ff */
[----:B------:R-:W-:Y:S01]  /*0f80*/  BAR.SYNC.DEFER_BLOCKING 0x0 ;  /* 0x0000000000007b1d */ /* 0x000fe20000010000 */
[----:B------:R-:W-:Y:S02]  /*0f90*/  USHF.L.U32 UR5, UR8, 0x5, URZ ;  /* 0x0000000508057899 */ /* 0x000fe400080006ff */
[----:B------:R-:W-:Y:S02]  /*0fa0*/  ULOP3.LUT UR4, UR4, 0x600000, URZ, 0xc0, !UPT ;  /* 0x0060000004047892 */ /* 0x000fe4000f8ec0ff */
[----:B------:R-:W-:-:S04]  /*0fb0*/  ULOP3.LUT UR5, UR5, 0x80, URZ, 0xc0, !UPT ;  /* 0x0000008005057892 */ /* 0x000fc8000f8ec0ff */
[----:B------:R-:W-:Y:S01]  /*0fc0*/  UIADD3 UR4, UPT, UPT, UR5, UR4, UR11 ;  /* 0x0000000405047290 */ /* 0x000fe2000fffe00b */
[----:B------:R-:W1:Y:S02]  /*0fd0*/  SYNCS.PHASECHK.TRANS64.TRYWAIT P0, [UR10+0x2800], RZ ;  /* 0x002800ffff0075a7 */ /* 0x000e64000800110a */
[----:B01----:R-:W-:Y:S09]  /*0fe0*/  @!P0 BRA `(.L_x_7) ;  /* 0x0000000c002c8947 */ /* 0x003ff20003800000 */
.L_x_11:
[----:B------:R-:W-:Y:S01]  /*0ff0*/  BAR.SYNC.DEFER_BLOCKING 0x0 ;  /* 0x0000000000007b1d */ /* 0x000fe20000010000 */
[C---:B------:R-:W-:Y:S01]  /*1000*/  IMAD.SHL.U32 R77, R74.reuse, 0x10, RZ ;  /* 0x000000104a4d7824 */ /* 0x040fe200078e00ff */
[C---:B------:R-:W-:Y:S01]  /*1010*/  LOP3.LUT R76, R74.reuse, 0x7, RZ, 0xc0, !PT ;  /* 0x000000074a4c7812 */ /* 0x040fe200078ec0ff */
[C---:B------:R-:W-:Y:S02]  /*1020*/  IMAD.SHL.U32 R78, R74.reuse, 0x8, RZ ;  /* 0x000000084a4e7824 */ /* 0x040fe400078e00ff */
[C---:B------:R-:W-:Y:S01]  /*1030*/  IMAD.SHL.U32 R79, R74.reuse, 0x40, RZ ;  /* 0x000000404a4f7824 */ /* 0x040fe200078e00ff */
[----:B------:R-:W-:Y:S01]  /*1040*/  LOP3.LUT R77, R77, 0x8f0, RZ, 0xc0, !PT ;  /* 0x000008f04d4d7812 */ /* 0x000fe200078ec0ff */
[----:B------:R-:W-:Y:S01]  /*1050*/  IMAD.SHL.U32 R74, R74, 0x80, RZ ;  /* 0x000000804a4a7824 */ /* 0x000fe200078e00ff */
[----:B------:R-:W-:Y:S01]  /*1060*/  LDTM.16dp32bit_t0_t15.x64 R4, tmem[UR4] ;  /* 0x00000004000479ee */ /* 0x000fe20008b00000 */
[----:B------:R-:W0:Y:S01]  /*1070*/  LDTM.16dp32bit_t16_t31.x64 R4, tmem[UR4+0x40] ;  /* 0x00004004000479ee */ /* 0x000e220008b20000 */
[----:B------:R-:W-:Y:S01]  /*1080*/  LOP3.LUT R78, R78, 0x300, RZ, 0xc0, !PT ;  /* 0x000003004e4e7812 */ /* 0x000fe200078ec0ff */
[----:B------:R-:W1:Y:S01]  /*1090*/  LDC.64 R92, c[0x0][0x390] ;  /* 0x0000e400ff5c7b82 */ /* 0x000e620000000a00 */
[----:B------:R-:W-:Y:S01]  /*10a0*/  IMAD R77, R76, 0x1000, R77 ;  /* 0x000010004c4d7824 */ /* 0x000fe200078e024d */
[----:B------:R-:W-:Y:S01]  /*10b0*/  LOP3.LUT R81, R74, 0x7c00, RZ, 0xc0, !PT ;  /* 0x00007c004a517812 */ /* 0x000fe200078ec0ff */
[----:B------:R-:W2:Y:S01]  /*10c0*/  LDCU.64 UR4, c[0x0][0x390] ;  /* 0x00007200ff0477ac */ /* 0x000ea20008000a00 */
[----:B------:R-:W-:-:S03]  /*10d0*/  LOP3.LUT R79, R79, 0x400, RZ, 0xc0, !PT ;  /* 0x000004004f4f7812 */ /* 0x000fc600078ec0ff */
[----:B------:R-:W-:Y:S01]  /*10e0*/  IMAD R74, R76, 0x10, R81 ;  /* 0x000000104c4a7824 */ /* 0x000fe200078e0251 */
[----:B------:R-:W-:-:S04]  /*10f0*/  IADD3 R94, PT, PT, R78, R77, R79 ;  /* 0x0000004d4e5e7210 */ /* 0x000fc80007ffe04f */
[----:B------:R-:W-:Y:S01]  /*1100*/  LOP3.LUT R74, R74, R75, RZ, 0x3c, !PT ;  /* 0x0000004b4a4a7212 */ /* 0x000fe200078e3cff */
[----:B------:R-:W0:Y:S01]  /*1110*/  @!P2 SYNCS.CCTL.IV [UR10+0x2800] ;  /* 0x00280000ff00a9b1 */ /* 0x000e22000800000a */
[----:B------:R-:W-:Y:S01]  /*1120*/  NOP ;  /* 0x0000000000007918 */ /* 0x000fe20000000000 */
[----:B0-----:R-:W-:Y:S01]  /*1130*/  BAR.SYNC.DEFER_BLOCKING 0x0 ;  /* 0x0000000000007b1d */ /* 0x001fe20000010000 */
[C---:B------:R-:W-:Y:S02]  /*1140*/  LOP3.LUT R75, R94.reuse, 0x10, RZ, 0x3c, !PT ;  /* 0x000000105e4b7812 */ /* 0x040fe400078e3cff */
[C---:B------:R-:W-:Y:S02]  /*1150*/  LOP3.LUT R95, R94.reuse, 0x20, RZ, 0x3c, !PT ;  /* 0x000000205e5f7812 */ /* 0x040fe400078e3cff */
[C---:B------:R-:W-:Y:S02]  /*1160*/  LOP3.LUT R96, R94.reuse, 0x30, RZ, 0x3c, !PT ;  /* 0x000000305e607812 */ /* 0x040fe400078e3cff */
[----:B------:R-:W-:-:S02]  /*1170*/  LOP3.LUT R97, R94, 0x40, RZ, 0x3c, !PT ;  /* 0x000000405e617812 */ /* 0x000fc400078e3cff */
[C---:B------:R-:W-:Y:S02]  /*1180*/  LOP3.LUT R98, R94.reuse, 0x50, RZ, 0x3c, !PT ;  /* 0x000000505e627812 */ /* 0x040fe400078e3cff */
[C---:B------:R-:W-:Y:S02]  /*1190*/  LOP3.LUT R99, R94.reuse, 0x60, RZ, 0x3c, !PT ;  /* 0x000000605e637812 */ /* 0x040fe400078e3cff */
[----:B------:R-:W-:Y:S01]  /*11a0*/  LOP3.LUT R100, R94, 0x70, RZ, 0x3c, !PT ;  /* 0x000000705e647812 */ /* 0x000fe200078e3cff */
[----:B------:R-:W-:Y:S04]  /*11b0*/  STS.128 [R94+UR10], R4 ;  /* 0x000000045e007988 */ /* 0x000fe80008000c0a */
[----:B------:R-:W-:Y:S04]  /*11c0*/  STS.128 [R75+UR10], R8 ;  /* 0x000000084b007988 */ /* 0x000fe80008000c0a */
[----:B------:R-:W-:Y:S04]  /*11d0*/  STS.128 [R95+UR10], R12 ;  /* 0x0000000c5f007988 */ /* 0x000fe80008000c0a */
[----:B------:R-:W-:Y:S04]  /*11e0*/  STS.128 [R96+UR10], R16 ;  /* 0x0000001060007988 */ /* 0x000fe80008000c0a */
[----:B------:R-:W-:Y:S04]  /*11f0*/  STS.128 [R97+UR10], R20 ;  /* 0x0000001461007988 */ /* 0x000fe80008000c0a */
[----:B------:R-:W-:Y:S04]  /*1200*/  STS.128 [R98+UR10], R24 ;  /* 0x0000001862007988 */ /* 0x000fe80008000c0a */
[----:B------:R1:W-:Y:S04]  /*1210*/  STS.128 [R99+UR10], R28 ;  /* 0x0000001c63007988 */ /* 0x0003e80008000c0a */
[----:B------:R0:W-:Y:S01]  /*1220*/  STS.128 [R100+UR10], R32 ;  /* 0x0000002064007988 */ /* 0x0001e20008000c0a */
[----:B------:R-:W-:Y:S01]  /*1230*/  BAR.SYNC.DEFER_BLOCKING 0x0 ;  /* 0x0000000000007b1d */ /* 0x000fe20000010000 */
[----:B-1----:R-:W-:-:S04]  /*1240*/  IMAD.WIDE.U32 R28, R72, 0x20, R92 ;  /* 0x00000020481c7825 */ /* 0x002fc800078e005c */
[----:B------:R-:W-:-:S04]  /*1250*/  IMAD.WIDE.U32 R30, R73, 0x400, R92 ;  /* 0x00000400491e7825 */ /* 0x000fc800078e005c */
[----:B0-----:R-:W-:Y:S01]  /*1260*/  IMAD.WIDE.U32 R32, R69, 0x400, R92 ;  /* 0x0000040045207825 */ /* 0x001fe200078e005c */
[----:B------:R-:W0:Y:S04]  /*1270*/  LDSM.16.M88.4 R80, [R74+UR10] ;  /* 0x0000000a4a50783b */ /* 0x000e280008000200 */
[----:B------:R-:W-:Y:S04]  /*1280*/  LDSM.16.M88.4 R88, [R74+UR10+0x80] ;  /* 0x0000800a4a58783b */ /* 0x000fe80008000200 */
[----:B------:R-:W-:Y:S04]  /*1290*/  LDSM.16.M88.4 R12, [R74+UR10+0x100] ;  /* 0x0001000a4a0c783b */ /* 0x000fe80008000200 */
[----:B------:R-:W-:Y:S04]  /*12a0*/  LDSM.16.M88.4 R84, [R74+UR10+0x180] ;  /* 0x0001800a4a54783b */ /* 0x000fe80008000200 */
[----:B------:R-:W-:Y:S04]  /*12b0*/  LDSM.16.M88.4 R76, [R74+UR10+0x200] ;  /* 0x0002000a4a4c783b */ /* 0x000fe80008000200 */
[----:B------:R-:W-:Y:S04]  /*12c0*/  LDSM.16.M88.4 R16, [R74+UR10+0x280] ;  /* 0x0002800a4a10783b */ /* 0x000fe80008000200 */
[----:B------:R-:W-:Y:S04]  /*12d0*/  LDSM.16.M88.4 R8, [R74+UR10+0x300] ;  /* 0x0003000a4a08783b */ /* 0x000fe80008000200 */
[----:B------:R-:W-:Y:S01]  /*12e0*/  LDSM.16.M88.4 R4, [R74+UR10+0x380] ;  /* 0x0003800a4a04783b */ /* 0x000fe20008000200 */
[----:B------:R-:W-:Y:S06]  /*12f0*/  BAR.SYNC.DEFER_BLOCKING 0x0 ;  /* 0x0000000000007b1d */ /* 0x000fec0000010000 */
[----:B------:R-:W-:Y:S04]  /*1300*/  STS.128 [R94+UR10], R36 ;  /* 0x000000245e007988 */ /* 0x000fe80008000c0a */
[----:B------:R1:W-:Y:S04]  /*1310*/  STS.128 [R75+UR10], R40 ;  /* 0x000000284b007988 */ /* 0x0003e80008000c0a */
[----:B------:R2:W-:Y:S04]  /*1320*/  STS.128 [R95+UR10], R44 ;  /* 0x0000002c5f007988 */ /* 0x0005e80008000c0a */
[----:B------:R3:W-:Y:S04]  /*1330*/  STS.128 [R96+UR10], R48 ;  /* 0x0000003060007988 */ /* 0x0007e80008000c0a */
[----:B------:R-:W-:Y:S04]  /*1340*/  STS.128 [R97+UR10], R52 ;  /* 0x0000003461007988 */ /* 0x000fe80008000c0a */
[----:B------:R-:W-:Y:S01]  /*1350*/  STS.128 [R98+UR10], R56 ;  /* 0x0000003862007988 */ /* 0x000fe20008000c0a */
[----:B-1----:R-:W-:-:S02]  /*1360*/  IMAD.SHL.U32 R75, R71, 0x4, RZ ;  /* 0x00000004474b7824 */ /* 0x002fc400078e00ff */
[----:B------:R-:W-:Y:S01]  /*1370*/  IMAD.WIDE.U32 R70, R70, 0x400, R92 ;  /* 0x0000040046467825 */ /* 0x000fe200078e005c */
[----:B------:R-:W-:Y:S01]  /*1380*/  STS.128 [R99+UR10], R60 ;  /* 0x0000003c63007988 */ /* 0x000fe20008000c0a */
[----:B--2---:R-:W-:Y:S02]  /*1390*/  LEA R44, P4, R68, UR4, 0xa ;  /* 0x00000004442c7c11 */ /* 0x004fe4000f8850ff */
[-C--:B------:R-:W-:Y:S01]  /*13a0*/  IADD3 R36, P0, PT, R28, R75.reuse, RZ ;  /* 0x0000004b1c247210 */ /* 0x080fe20007f1e0ff */
[----:B------:R-:W-:Y:S01]  /*13b0*/  STS.128 [R100+UR10], R64 ;  /* 0x0000004064007988 */ /* 0x000fe20008000c0a */
[----:B------:R-:W-:Y:S01]  /*13c0*/  BAR.SYNC.DEFER_BLOCKING 0x0 ;  /* 0x0000000000007b1d */ /* 0x000fe20000010000 */
[-C--:B------:R-:W-:Y:S02]  /*13d0*/  IADD3 R38, P2, PT, R30, R75.reuse, RZ ;  /* 0x0000004b1e267210 */ /* 0x080fe40007f5e0ff */
[----:B------:R-:W-:Y:S01]  /*13e0*/  IMAD.X R37, RZ, RZ, R29, P0 ;  /* 0x000000ffff257224 */ /* 0x000fe200000e061d */
[-C--:B------:R-:W-:Y:S01]  /*13f0*/  IADD3 R40, P0, PT, R32, R75.reuse, RZ ;  /* 0x0000004b20287210 */ /* 0x080fe20007f1e0ff */
[----:B------:R-:W-:Y:S01]  /*1400*/  IMAD.SHL.U32 R32, R68, 0x100, RZ ;  /* 0x0000010044207824 */ /* 0x000fe200078e00ff */
[----:B------:R-:W-:Y:S01]  /*1410*/  IADD3 R42, P3, PT, R70, R75, RZ ;  /* 0x0000004b462a7210 */ /* 0x000fe20007f7e0ff */
[----:B------:R-:W-:Y:S01]  /*1420*/  IMAD.X R39, RZ, RZ, R31, P2 ;  /* 0x000000ffff277224 */ /* 0x000fe200010e061f */
[----:B---3--:R-:W-:Y:S01]  /*1430*/  LEA R50, P2, R3, UR4, 0xa ;  /* 0x0000000403327c11 */ /* 0x008fe2000f8450ff */
[----:B------:R-:W-:Y:S01]  /*1440*/  IMAD.X R41, RZ, RZ, R33, P0 ;  /* 0x000000ffff297224 */ /* 0x000fe200000e0621 */
[----:B------:R-:W-:Y:S01]  /*1450*/  LEA.HI.X R45, R32, UR5, RZ, 0x2, P4 ;  /* 0x00000005202d7c11 */ /* 0x000fe2000a0f14ff */
[----:B------:R-:W-:Y:S01]  /*1460*/  IMAD.X R43, RZ, RZ, R71, P3 ;  /* 0x000000ffff2b7224 */ /* 0x000fe200018e0647 */
[C---:B------:R-:W-:Y:S01]  /*1470*/  LEA R46, P0, R0.reuse, UR4, 0xa ;  /* 0x00000004002e7c11 */ /* 0x040fe2000f8050ff */
[----:B------:R-:W-:Y:S01]  /*1480*/  IMAD.SHL.U32 R0, R0, 0x100, RZ ;  /* 0x0000010000007824 */ /* 0x000fe200078e00ff */
[C---:B------:R-:W-:Y:S01]  /*1490*/  LEA R48, P3, R2.reuse, UR4, 0xa ;  /* 0x0000000402307c11 */ /* 0x040fe2000f8650ff */
[----:B------:R-:W-:Y:S01]  /*14a0*/  IMAD.SHL.U32 R2, R2, 0x100, RZ ;  /* 0x0000010002027824 */ /* 0x000fe200078e00ff */
[----:B------:R-:W-:Y:S01]  /*14b0*/  IADD3 R44, P6, PT, R75, R44, RZ ;  /* 0x0000002c4b2c7210 */ /* 0x000fe20007fde0ff */
[----:B------:R-:W-:Y:S01]  /*14c0*/  IMAD.SHL.U32 R3, R3, 0x100, RZ ;  /* 0x0000010003037824 */ /* 0x000fe200078e00ff */
[----:B------:R-:W-:-:S02]  /*14d0*/  IADD3 R46, P5, PT, R75, R46, RZ ;  /* 0x0000002e4b2e7210 */ /* 0x000fc40007fbe0ff */
[----:B------:R-:W-:Y:S01]  /*14e0*/  LEA.HI.X R0, R0, UR5, RZ, 0x2, P0 ;  /* 0x0000000500007c11 */ /* 0x000fe200080f14ff */
[----:B------:R-:W-:Y:S01]  /*14f0*/  IMAD.X R45, RZ, RZ, R45, P6 ;  /* 0x000000ffff2d7224 */ /* 0x000fe200030e062d */
[C---:B------:R-:W-:Y:S02]  /*1500*/  IADD3 R48, P4, PT, R75.reuse, R48, RZ ;  /* 0x000000304b307210 */ /* 0x040fe40007f9e0ff */
[----:B------:R-:W-:Y:S01]  /*1510*/  LEA.HI.X R2, R2, UR5, RZ, 0x2, P3 ;  /* 0x0000000502027c11 */ /* 0x000fe200098f14ff */
[----:B------:R-:W1:Y:S01]  /*1520*/  LDSM.16.M88.4 R20, [R74+UR10] ;  /* 0x0000000a4a14783b */ /* 0x000e620008000200 */
[----:B------:R-:W-:Y:S01]  /*1530*/  IADD3 R50, P6, PT, R75, R50, RZ ;  /* 0x000000324b327210 */ /* 0x000fe20007fde0ff */
[----:B------:R-:W-:Y:S01]  /*1540*/  IMAD.X R47, RZ, RZ, R0, P5 ;  /* 0x000000ffff2f7224 */ /* 0x000fe200028e0600 */
[----:B------:R-:W-:Y:S01]  /*1550*/  LEA.HI.X R3, R3, UR5, RZ, 0x2, P2 ;  /* 0x0000000503037c11 */ /* 0x000fe200090f14ff */
[----:B------:R-:W2:Y:S01]  /*1560*/  LDSM.16.M88.4 R24, [R74+UR10+0x80] ;  /* 0x0000800a4a18783b */ /* 0x000ea20008000200 */
[----:B------:R-:W-:-:S03]  /*1570*/  IMAD.X R49, RZ, RZ, R2, P4 ;  /* 0x000000ffff317224 */ /* 0x000fc600020e0602 */
[----:B------:R-:W3:Y:S01]  /*1580*/  LDSM.16.M88.4 R28, [R74+UR10+0x100] ;  /* 0x0001000a4a1c783b */ /* 0x000ee20008000200 */
[----:B------:R-:W-:-:S03]  /*1590*/  IMAD.X R51, RZ, RZ, R3, P6 ;  /* 0x000000ffff337224 */ /* 0x000fc600030e0603 */
[----:B------:R-:W4:Y:S04]  /*15a0*/  LDSM.16.M88.4 R32, [R74+UR10+0x180] ;  /* 0x0001800a4a20783b */ /* 0x000f280008000200 */
[----:B0-----:R-:W-:Y:S04]  /*15b0*/  STG.E desc[UR12][R36.64], R80 ;  /* 0x0000005024007986 */ /* 0x001fe8000c10190c */
[----:B------:R-:W-:Y:S04]  /*15c0*/  STG.E desc[UR12][R36.64+0x100], R81 ;  /* 0x0001005124007986 */ /* 0x000fe8000c10190c */
[----:B------:R-:W-:Y:S04]  /*15d0*/  STG.E desc[UR12][R36.64+0x200], R82 ;  /* 0x0002005224007986 */ /* 0x000fe8000c10190c */
[----:B------:R-:W-:Y:S04]  /*15e0*/  STG.E desc[UR12][R36.64+0x300], R83 ;  /* 0x0003005324007986 */ /* 0x000fe8000c10190c */
[----:B------:R-:W0:Y:S04]  /*15f0*/  LDSM.16.M88.4 R52, [R74+UR10+0x200] ;  /* 0x0002000a4a34783b */ /* 0x000e280008000200 */
[----:B------:R-:W5:Y:S04]  /*1600*/  LDSM.16.M88.4 R56, [R74+UR10+0x280] ;  /* 0x0002800a4a38783b */ /* 0x000f680008000200 */
[----:B-1----:R-:W-:Y:S04]  /*1610*/  STG.E desc[UR12][R36.64+0x80], R20 ;  /* 0x0000801424007986 */ /* 0x002fe8000c10190c */
[----:B------:R-:W-:Y:S04]  /*1620*/  STG.E desc[UR12][R36.64+0x180], R21 ;  /* 0x0001801524007986 */ /* 0x000fe8000c10190c */
[----:B------:R-:W-:Y:S04]  /*1630*/  STG.E desc[UR12][R36.64+0x280], R22 ;  /* 0x0002801624007986 */ /* 0x000fe8000c10190c */
[----:B------:R-:W-:Y:S04]  /*1640*/  STG.E desc[UR12][R36.64+0x380], R23 ;  /* 0x0003801724007986 */ /* 0x000fe8000c10190c */
[----:B------:R-:W-:Y:S04]  /*1650*/  STG.E desc[UR12][R38.64], R88 ;  /* 0x0000005826007986 */ /* 0x000fe8000c10190c */
[----:B------:R-:W-:Y:S04]  /*1660*/  STG.E desc[UR12][R38.64+0x100], R89 ;  /* 0x0001005926007986 */ /* 0x000fe8000c10190c */
[----:B------:R-:W-:Y:S04]  /*1670*/  STG.E desc[UR12][R38.64+0x200], R90 ;  /* 0x0002005a26007986 */ /* 0x000fe8000c10190c */
[----:B------:R-:W-:Y:S04]  /*1680*/  STG.E desc[UR12][R38.64+0x300], R91 ;  /* 0x0003005b26007986 */ /* 0x000fe8000c10190c */
[----:B--2---:R-:W-:Y:S04]  /*1690*/  STG.E desc[UR12][R38.64+0x80], R24 ;  /* 0x0000801826007986 */ /* 0x004fe8000c10190c */
[----:B------:R-:W-:Y:S04]  /*16a0*/  STG.E desc[UR12][R38.64+0x180], R25 ;  /* 0x0001801926007986 */ /* 0x000fe8000c10190c */
[----:B------:R-:W-:Y:S04]  /*16b0*/  STG.E desc[UR12][R38.64+0x280], R26 ;  /* 0x0002801a26007986 */ /* 0x000fe8000c10190c */
[----:B------:R-:W-:Y:S04]  /*16c0*/  STG.E desc[UR12][R38.64+0x380], R27 ;  /* 0x0003801b26007986 */ /* 0x000fe8000c10190c */
[----:B------:R-:W-:Y:S04]  /*16d0*/  STG.E desc[UR12][R40.64], R12 ;  /* 0x0000000c28007986 */ /* 0x000fe8000c10190c */
[----:B------:R-:W-:Y:S04]  /*16e0*/  STG.E desc[UR12][R40.64+0x100], R13 ;  /* 0x0001000d28007986 */ /* 0x000fe8000c10190c */
[----:B------:R-:W-:Y:S04]  /*16f0*/  STG.E desc[UR12][R40.64+0x200], R14 ;  /* 0x0002000e28007986 */ /* 0x000fe8000c10190c */
[----:B------:R-:W-:Y:S04]  /*1700*/  STG.E desc[UR12][R40.64+0x300], R15 ;  /* 0x0003000f28007986 */ /* 0x000fe8000c10190c */
[----:B------:R-:W1:Y:S04]  /*1710*/  LDSM.16.M88.4 R20, [R74+UR10+0x300] ;  /* 0x0003000a4a14783b */ /* 0x000e680008000200 */
[----:B------:R-:W2:Y:S04]  /*1720*/  LDSM.16.M88.4 R12, [R74+UR10+0x380] ;  /* 0x0003800a4a0c783b */ /* 0x000ea80008000200 */
[----:B---3--:R3:W-:Y:S04]  /*1730*/  STG.E desc[UR12][R40.64+0x80], R28 ;  /* 0x0000801c28007986 */ /* 0x0087e8000c10190c */
[----:B------:R3:W-:Y:S04]  /*1740*/  STG.E desc[UR12][R40.64+0x180], R29 ;  /* 0x0001801d28007986 */ /* 0x0007e8000c10190c */
[----:B------:R3:W-:Y:S04]  /*1750*/  STG.E desc[UR12][R40.64+0x280], R30 ;  /* 0x0002801e28007986 */ /* 0x0007e8000c10190c */
[----:B------:R3:W-:Y:S04]  /*1760*/  STG.E desc[UR12][R40.64+0x380], R31 ;  /* 0x0003801f28007986 */ /* 0x0007e8000c10190c */
[----:B------:R3:W-:Y:S04]  /*1770*/  STG.E desc[UR12][R42.64], R84 ;  /* 0x000000542a007986 */ /* 0x0007e8000c10190c */
[----:B------:R3:W-:Y:S04]  /*1780*/  STG.E desc[UR12][R42.64+0x100], R85 ;  /* 0x000100552a007986 */ /* 0x0007e8000c10190c */
[----:B------:R3:W-:Y:S04]  /*1790*/  STG.E desc[UR12][R42.64+0x200], R86 ;  /* 0x000200562a007986 */ /* 0x0007e8000c10190c */
[----:B------:R3:W-:Y:S04]  /*17a0*/  STG.E desc[UR12][R42.64+0x300], R87 ;  /* 0x000300572a007986 */ /* 0x0007e8000c10190c */
[----:B----4-:R3:W-:Y:S04]  /*17b0*/  STG.E desc[UR12][R42.64+0x80], R32 ;  /* 0x000080202a007986 */ /* 0x0107e8000c10190c */
[----:B------:R3:W-:Y:S04]  /*17c0*/  STG.E desc[UR12][R42.64+0x180], R33 ;  /* 0x000180212a007986 */ /* 0x0007e8000c10190c */
[----:B------:R3:W-:Y:S04]  /*17d0*/  STG.E desc[UR12][R42.64+0x280], R34 ;  /* 0x000280222a007986 */ /* 0x0007e8000c10190c */
[----:B------:R3:W-:Y:S04]  /*17e0*/  STG.E desc[UR12][R42.64+0x380], R35 ;  /* 0x000380232a007986 */ /* 0x0007e8000c10190c */
[----:B------:R3:W-:Y:S04]  /*17f0*/  STG.E desc[UR12][R44.64], R76 ;  /* 0x0000004c2c007986 */ /* 0x0007e8000c10190c */
[----:B------:R3:W-:Y:S04]  /*1800*/  STG.E desc[UR12][R44.64+0x100], R77 ;  /* 0x0001004d2c007986 */ /* 0x0007e8000c10190c */
[----:B------:R3:W-:Y:S04]  /*1810*/  STG.E desc[UR12][R44.64+0x200], R78 ;  /* 0x0002004e2c007986 */ /* 0x0007e8000c10190c */
[----:B------:R3:W-:Y:S04]  /*1820*/  STG.E desc[UR12][R44.64+0x300], R79 ;  /* 0x0003004f2c007986 */ /* 0x0007e8000c10190c */
[----:B0-----:R3:W-:Y:S04]  /*1830*/  STG.E desc[UR12][R44.64+0x80], R52 ;  /* 0x000080342c007986 */ /* 0x0017e8000c10190c */
[----:B------:R3:W-:Y:S04]  /*1840*/  STG.E desc[UR12][R44.64+0x180], R53 ;  /* 0x000180352c007986 */ /* 0x0007e8000c10190c */
[----:B------:R3:W-:Y:S04]  /*1850*/  STG.E desc[UR12][R44.64+0x280], R54 ;  /* 0x000280362c007986 */ /* 0x0007e8000c10190c */
[----:B------:R3:W-:Y:S04]  /*1860*/  STG.E desc[UR12][R44.64+0x380], R55 ;  /* 0x000380372c007986 */ /* 0x0007e8000c10190c */
[----:B------:R3:W-:Y:S04]  /*1870*/  STG.E desc[UR12][R46.64], R16 ;  /* 0x000000102e007986 */ /* 0x0007e8000c10190c */
[----:B------:R3:W-:Y:S04]  /*1880*/  STG.E desc[UR12][R46.64+0x100], R17 ;  /* 0x000100112e007986 */ /* 0x0007e8000c10190c */
[----:B------:R3:W-:Y:S04]  /*1890*/  STG.E desc[UR12][R46.64+0x200], R18 ;  /* 0x000200122e007986 */ /* 0x0007e8000c10190c */
[----:B------:R3:W-:Y:S04]  /*18a0*/  STG.E desc[UR12][R46.64+0x300], R19 ;  /* 0x000300132e007986 */ /* 0x0007e8000c10190c */
[----:B-----5:R3:W-:Y:S04]  /*18b0*/  STG.E desc[UR12][R46.64+0x80], R56 ;  /* 0x000080382e007986 */ /* 0x0207e8000c10190c */
[----:B------:R3:W-:Y:S04]  /*18c0*/  STG.E desc[UR12][R46.64+0x180], R57 ;  /* 0x000180392e007986 */ /* 0x0007e8000c10190c */
[----:B------:R3:W-:Y:S04]  /*18d0*/  STG.E desc[UR12][R46.64+0x280], R58 ;  /* 0x0002803a2e007986 */ /* 0x0007e8000c10190c */
[----:B------:R3:W-:Y:S04]  /*18e0*/  STG.E desc[UR12][R46.64+0x380], R59 ;  /* 0x0003803b2e007986 */ /* 0x0007e8000c10190c */
[----:B------:R3:W-:Y:S04]  /*18f0*/  STG.E desc[UR12][R48.64], R8 ;  /* 0x0000000830007986 */ /* 0x0007e8000c10190c */
[----:B------:R3:W-:Y:S04]  /*1900*/  STG.E desc[UR12][R48.64+0x100], R9 ;  /* 0x0001000930007986 */ /* 0x0007e8000c10190c */
[----:B------:R3:W-:Y:S04]  /*1910*/  STG.E desc[UR12][R48.64+0x200], R10 ;  /* 0x0002000a30007986 */ /* 0x0007e8000c10190c */
[----:B------:R3:W-:Y:S04]  /*1920*/  STG.E desc[UR12][R48.64+0x300], R11 ;  /* 0x0003000b30007986 */ /* 0x0007e8000c10190c */
[----:B-1----:R3:W-:Y:S04]  /*1930*/  STG.E desc[UR12][R48.64+0x80], R20 ;  /* 0x0000801430007986 */ /* 0x0027e8000c10190c */
[----:B------:R3:W-:Y:S04]  /*1940*/  STG.E desc[UR12][R48.64+0x180], R21 ;  /* 0x0001801530007986 */ /* 0x0007e8000c10190c */
[----:B------:R3:W-:Y:S04]  /*1950*/  STG.E desc[UR12][R48.64+0x280], R22 ;  /* 0x0002801630007986 */ /* 0x0007e8000c10190c */
[----:B------:R3:W-:Y:S04]  /*1960*/  STG.E desc[UR12][R48.64+0x380], R23 ;  /* 0x0003801730007986 */ /* 0x0007e8000c10190c */
[----:B------:R3:W-:Y:S04]  /*1970*/  STG.E desc[UR12][R50.64], R4 ;  /* 0x0000000432007986 */ /* 0x0007e8000c10190c */
[----:B------:R3:W-:Y:S04]  /*1980*/  STG.E desc[UR12][R50.64+0x100], R5 ;  /* 0x0001000532007986 */ /* 0x0007e8000c10190c */
[----:B------:R3:W-:Y:S04]  /*1990*/  STG.E desc[UR12][R50.64+0x200], R6 ;  /* 0x0002000632007986 */ /* 0x0007e8000c10190c */
[----:B------:R3:W-:Y:S04]  /*19a0*/  STG.E desc[UR12][R50.64+0x300], R7 ;  /* 0x0003000732007986 */ /* 0x0007e8000c10190c */
[----:B--2---:R3:W-:Y:S04]  /*19b0*/  STG.E desc[UR12][R50.64+0x80], R12 ;  /* 0x0000800c32007986 */ /* 0x0047e8000c10190c */
[----:B------:R3:W-:Y:S04]  /*19c0*/  STG.E desc[UR12][R50.64+0x180], R13 ;  /* 0x0001800d32007986 */ /* 0x0007e8000c10190c */
[----:B------:R3:W-:Y:S04]  /*19d0*/  STG.E desc[UR12][R50.64+0x280], R14 ;  /* 0x0002800e32007986 */ /* 0x0007e8000c10190c */
[----:B------:R3:W-:Y:S01]  /*19e0*/  STG.E desc[UR12][R50.64+0x380], R15 ;  /* 0x0003800f32007986 */ /* 0x0007e2000c10190c */
[----:B------:R-:W-:Y:S06]  /*19f0*/  BAR.SYNC.DEFER_BLOCKING 0x0 ;  /* 0x0000000000007b1d */ /* 0x000fec0000010000 */
[----:B------:R-:W-:Y:S05]  /*1a00*/  @P1 BRA `(.L_x_8) ;  /* 0x00000000009c1947 */ /* 0x000fea0003800000 */
[----:B------:R-:W-:Y:S01]  /*1a10*/  NOP ;  /* 0x0000000000007918 */ /* 0x000fe20000000000 */
[----:B------:R-:W-:Y:S01]  /*1a20*/  UMOV UR4, 0x50 ;  /* 0x0000005000047882 */ /* 0x000fe20000000000 */
[----:B------:R-:W-:Y:S01]  /*1a30*/  IMAD.U32 R0, RZ, RZ, UR11 ;  /* 0x0000000bff007e24 */ /* 0x000fe2000f8e00ff */
[----:B------:R-:W-:Y:S01]  /*1a40*/  ULEA UR9, UR9, UR4, 0x18 ;  /* 0x0000000409097291 */ /* 0x000fe2000f8ec0ff */
[----:B------:R-:W-:Y:S02]  /*1a50*/  IMAD.MOV.U32 R3, RZ, RZ, 0xff ;  /* 0x000000ffff037424 */ /* 0x000fe400078e00ff */
[----:B---3--:R-:W-:Y:S01]  /*1a60*/  IMAD.MOV.U32 R7, RZ, RZ, 0x1 ;  /* 0x00000001ff077424 */ /* 0x008fe200078e00ff */
[----:B------:R-:W-:-:S04]  /*1a70*/  LOP3.LUT R0, R0, 0xffff, RZ, 0xc0, !PT ;  /* 0x0000ffff00007812 */ /* 0x000fc800078ec0ff */
[----:B------:R-:W-:Y:S01]  /*1a80*/  SHF.R.U32.HI R0, RZ, 0x5, R0 ;  /* 0x00000005ff007819 */ /* 0x000fe20000011600 */
[----:B------:R-:W0:Y:S04]  /*1a90*/  LDS R5, [UR9] ;  /* 0x00000009ff057984 */ /* 0x000e280008000800 */
[----:B------:R-:W-:Y:S01]  /*1aa0*/  VIADD R2, R0, 0x10 ;  /* 0x0000001000027836 */ /* 0x000fe20000000000 */
[----:B------:R-:W-:-:S04]  /*1ab0*/  SHF.L.U32 R0, R3, R0, RZ ;  /* 0x0000000003007219 */ /* 0x000fc800000006ff */
[----:B------:R-:W-:-:S04]  /*1ac0*/  SHF.L.U32 R3, R7, R2, RZ ;  /* 0x0000000207037219 */ /* 0x000fc800000006ff */
[----:B------:R-:W-:-:S04]  /*1ad0*/  LOP3.LUT R0, R3, R0, RZ, 0xfc, !PT ;  /* 0x0000000003007212 */ /* 0x000fc800078efcff */
[C---:B------:R-:W-:Y:S02]  /*1ae0*/  LOP3.LUT R2, R0.reuse, 0xffff, RZ, 0xc0, !PT ;  /* 0x0000ffff00027812 */ /* 0x040fe400078ec0ff */
[----:B0-----:R-:W-:-:S04]  /*1af0*/  LOP3.LUT R3, R0, 0xffff, R5, 0x80, !PT ;  /* 0x0000ffff00037812 */ /* 0x001fc800078e8005 */
[----:B------:R-:W-:-:S13]  /*1b00*/  ISETP.NE.AND P0, PT, R3, R2, PT ;  /* 0x000000020300720c */ /* 0x000fda0003f05270 */
[----:B------:R-:W-:Y:S05]  /*1b10*/  @P0 BRA `(.L_x_9) ;  /* 0x0000000000500947 */ /* 0x000fea0003800000 */
[----:B------:R-:W-:Y:S02]  /*1b20*/  SHF.R.U32.HI R5, RZ, 0x10, R5 ;  /* 0x00000010ff057819 */ /* 0x000fe40000011605 */
[----:B------:R-:W-:-:S04]  /*1b30*/  SHF.R.U32.HI R2, RZ, 0x10, R0 ;  /* 0x00000010ff027819 */ /* 0x000fc80000011600 */
[----:B------:R-:W-:-:S04]  /*1b40*/  LOP3.LUT R5, R5, R2, RZ, 0xc0, !PT ;  /* 0x0000000205057212 */ /* 0x000fc800078ec0ff */
[----:B------:R-:W-:-:S13]  /*1b50*/  ISETP.NE.AND P0, PT, R5, R2, PT ;  /* 0x000000020500720c */ /* 0x000fda0003f05270 */
[----:B------:R-:W-:Y:S05]  /*1b60*/  @P0 BRA `(.L_x_10) ;  /* 0x0000000000300947 */ /* 0x000fea0003800000 */
[----:B------:R-:W-:Y:S01]  /*1b70*/  R2UR UR4, R0 ;  /* 0x00000000000472ca */ /* 0x000fe200000e0000 */
[----:B------:R-:W-:Y:S01]  /*1b80*/  VOTEU.ANY UR5, UPT, PT ;  /* 0x0000000000057886 */ /* 0x000fe200038e0100 */
[----:B------:R-:W0:Y:S01]  /*1b90*/  S2R R0, SR_LANEID ;  /* 0x0000000000007919 */ /* 0x000e220000000000 */
[----:B------:R-:W-:-:S10]  /*1ba0*/  UFLO.U32 UR5, UR5 ;  /* 0x00000005000572bd */ /* 0x000fd400080e0000 */
[----:B------:R-:W-:-:S06]  /*1bb0*/  ULOP3.LUT UR4, URZ, UR4, URZ, 0x33, !UPT ;  /* 0x00000004ff047292 */ /* 0x000fcc000f8e33ff */
[----:B------:R-:W-:-:S04]  /*1bc0*/  IMAD.U32 R2, RZ, RZ, UR4 ;  /* 0x00000004ff027e24 */ /* 0x000fc8000f8e00ff */
[----:B------:R-:W1:Y:S02]  /*1bd0*/  REDUX UR6, R2 ;  /* 0x00000000020673c4 */ /* 0x000e640000000000 */
[----:B------:R2:W-:Y:S01]  /*1be0*/  UTCATOMSWS.AND URZ, UR4 ;  /* 0x0000000400ff79e3 */ /* 0x0005e20008000000 */
[----:B0-----:R-:W-:Y:S01]  /*1bf0*/  ISETP.EQ.U32.AND P0, PT, R0, UR5, PT ;  /* 0x0000000500007c0c */ /* 0x001fe2000bf02070 */
[----:B-1----:R-:W-:-:S12]  /*1c00*/  IMAD.U32 R0, RZ, RZ, UR6 ;  /* 0x00000006ff007e24 */ /* 0x002fd8000f8e00ff */
[----:B------:R2:W-:Y:S01]  /*1c10*/  @P0 ATOMS.AND RZ, [UR9], R0 ;  /* 0x00000000ffff098c */ /* 0x0005e2000a800009 */
[----:B------:R-:W-:Y:S05]  /*1c20*/  BRA `(.L_x_8) ;  /* 0x0000000000147947 */ /* 0x000fea0003800000 */
.L_x_10:
[----:B------:R-:W-:-:S07]  /*1c30*/  MOV R2, 0x1c50 ;  /* 0x00001c5000027802 */ /* 0x000fce0000000f00 */
[----:B------:R-:W-:Y:S05]  /*1c40*/  CALL.REL.NOINC `($__internal_0_$__cuda_sm10x_tcgen05_guardrail_trap_col_being_dealloced_not_returned_by_alloc) ;  /* 0x0000000000207944 */ /* 0x000fea0003c00000 */
[----:B------:R-:W-:Y:S05]  /*1c50*/  BRA `(.L_x_8) ;  /* 0x0000000000087947 */ /* 0x000fea0003800000 */
.L_x_9:
[----:B------:R-:W-:-:S07]  /*1c60*/  MOV R2, 0x1c80 ;  /* 0x00001c8000027802 */ /* 0x000fce0000000f00 */
[----:B------:R-:W-:Y:S05]  /*1c70*/  CALL.REL.NOINC `($__internal_2_$__cuda_sm10x_tcgen05_guardrail_trap_unallocated_columns_being_dealloced) ;  /* 0x00000000002c7944 */ /* 0x000fea0003c00000 */
.L_x_8:
[----:B------:R-:W-:Y:S01]  /*1c80*/  NOP ;  /* 0x0000000000007918 */ /* 0x000fe20000000000 */
[----:B--2---:R-:W-:Y:S05]  /*1c90*/  EXIT ;  /* 0x000000000000794d */ /* 0x004fea0003800000 */
.L_x_7:
[----:B------:R-:W0:Y:S02]  /*1ca0*/  SYNCS.PHASECHK.TRANS64.TRYWAIT P0, [UR10+0x2800], RZ ;  /* 0x002800ffff0075a7 */ /* 0x000e24000800110a */
[----:B0-----:R-:W-:Y:S05]  /*1cb0*/  @!P0 BRA `(.L_x_7) ;  /* 0xfffffffc00f88947 */ /* 0x001fea000383ffff */
[----:B------:R-:W-:Y:S05]  /*1cc0*/  BRA `(.L_x_11) ;  /* 0xfffffff000c87947 */ /* 0x000fea000383ffff */
        .weak           $__internal_0_$__cuda_sm10x_tcgen05_guardrail_trap_col_being_dealloced_not_returned_by_alloc
        .type           $__internal_0_$__cuda_sm10x_tcgen05_guardrail_trap_col_being_dealloced_not_returned_by_alloc,@function
        .size           $__internal_0_$__cuda_sm10x_tcgen05_guardrail_trap_col_being_dealloced_not_returned_by_alloc,($__internal_1_$__cuda_sm10x_tcgen05_guardrail_trap_phase_invalid_during_alloc - $__internal_0_$__cuda_sm10x_tcgen05_guardrail_trap_col_being_dealloced_not_returned_by_alloc)
$__internal_0_$__cuda_sm10x_tcgen05_guardrail_trap_col_being_dealloced_not_returned_by_alloc:
[----:B------:R-:W-:Y:S05]  /*1cd0*/  BPT.TRAP 0x1 ;  /* 0x000000040000795c */ /* 0x000fea0000300000 */
[----:B------:R-:W-:-:S04]  /*1ce0*/  IMAD.MOV.U32 R3, RZ, RZ, 0x0 ;  /* 0x00000000ff037424 */ /* 0x000fc800078e00ff */
[----:B------:R-:W-:Y:S05]  /*1cf0*/  RET.REL.NODEC R2 `(gluon_mma) ;  /* 0xffffffe002c07950 */ /* 0x000fea0003c3ffff */
        .weak           $__internal_1_$__cuda_sm10x_tcgen05_guardrail_trap_phase_invalid_during_alloc
        .type           $__internal_1_$__cuda_sm10x_tcgen05_guardrail_trap_phase_invalid_during_alloc,@function
        .size           $__internal_1_$__cuda_sm10x_tcgen05_guardrail_trap_phase_invalid_during_alloc,($__internal_2_$__cuda_sm10x_tcgen05_guardrail_trap_unallocated_columns_being_dealloced - $__internal_1_$__cuda_sm10x_tcgen05_guardrail_trap_phase_invalid_during_alloc)
$__internal_1_$__cuda_sm10x_tcgen05_guardrail_trap_phase_invalid_during_alloc:
[----:B------:R-:W-:Y:S05]  /*1d00*/  BPT.TRAP 0x1 ;  /* 0x000000040000795c */ /* 0x000fea0000300000 */
[----:B------:R-:W-:-:S04]  /*1d10*/  IMAD.MOV.U32 R3, RZ, RZ, 0x0 ;  /* 0x00000000ff037424 */ /* 0x000fc800078e00ff */
[----:B------:R-:W-:Y:S05]  /*1d20*/  RET.REL.NODEC R2 `(gluon_mma) ;  /* 0xffffffe002b47950 */ /* 0x000fea0003c3ffff */
        .weak           $__internal_2_$__cuda_sm10x_tcgen05_guardrail_trap_unallocated_columns_being_dealloced
        .type           $__internal_2_$__cuda_sm10x_tcgen05_guardrail_trap_unallocated_columns_being_dealloced,@function
        .size           $__internal_2_$__cuda_sm10x_tcgen05_guardrail_trap_unallocated_columns_being_dealloced,(.L_x_15 - $__internal_2_$__cuda_sm10x_tcgen05_guardrail_trap_unallocated_columns_being_dealloced)
$__internal_2_$__cuda_sm10x_tcgen05_guardrail_trap_unallocated_columns_being_dealloced:
[----:B------:R-:W-:Y:S05]  /*1d30*/  BPT.TRAP 0x1 ;  /* 0x000000040000795c */ /* 0x000fea0000300000 */
[----:B------:R-:W-:-:S04]  /*1d40*/  IMAD.MOV.U32 R3, RZ, RZ, 0x0 ;  /* 0x00000000ff037424 */ /* 0x000fc800078e00ff */
[----:B------:R-:W-:Y:S05]  /*1d50*/  RET.REL.NODEC R2 `(gluon_mma) ;  /* 0xffffffe002a87950 */ /* 0x000fea0003c3ffff */
.L_x_12:
[----:B------:R-:W-:-:S00]  /*1d60*/  BRA `(.L_x_12) ;  /* 0xfffffffc00fc7947 */ /* 0x000fc0000383ffff */
[----:B------:R-:W-:-:S00]  /*1d70*/  NOP ;  /* 0x0000000000007918 */ /* 0x000fc00000000000 */
        /* <DEDUP_REMOVED lines=8> */
.L_x_15:


//--------------------- .nv.shared.gluon_mma      --------------------------
	.section	.nv.shared.gluon_mma,"aw",@nobits
	.sectionflags	@""
	.align	16
	.zero		1024


//--------------------- .nv.shared.reserved.0     --------------------------
	.section	.nv.shared.reserved.0,"aw",@nobits
	.align	8
	.weak		__nv_reservedSMEM_offset_0_alias
	.size		__nv_reservedSMEM_offset_0_alias, 0, 64
	.other		__nv_reservedSMEM_offset_0_alias,@"STO_CUDA_RESERVED_SHARED STV_DEFAULT"
__nv_reservedSMEM_offset_0_alias:
	.zero		0
.nv.shared.reserved.0:
	.zero		64
	.weak		__nv_reservedSMEM_allocation_phase
	.type		__nv_reservedSMEM_allocation_phase,@object
	.size		__nv_reservedSMEM_allocation_phase,(.L_0 - __nv_reservedSMEM_allocation_phase)
__nv_reservedSMEM_allocation_phase:
	.zero		1
.L_0:
	.zero		7
	.weak		__nv_reservedSMEM_devtool_atexit_pc
	.type		__nv_reservedSMEM_devtool_atexit_pc,@object
	.size		__nv_reservedSMEM_devtool_atexit_pc,(__nv_reservedSMEM_allocation_mask - __nv_reservedSMEM_devtool_atexit_pc)
__nv_reservedSMEM_devtool_atexit_pc:
	.zero		8
	.weak		__nv_reservedSMEM_allocation_mask
	.type		__nv_reservedSMEM_allocation_mask,@object
	.size		__nv_reservedSMEM_allocation_mask,(.L_2 - __nv_reservedSMEM_allocation_mask)
__nv_reservedSMEM_allocation_mask:
	.zero		4
.L_2:


//--------------------- .nv.constant0.gluon_mma   --------------------------
	.section	.nv.constant0.gluon_mma,"a",@progbits
	.sectionflags	@""
	.align	4
.nv.constant0.gluon_mma:
	.zero		936


//--------------------- SYMBOLS --------------------------

	.type		.nv.reservedSmem.offset0,@object
	.size		.nv.reservedSmem.offset0,0x4
	.type		.nv.reservedSmem.cap,@object
	.size		.nv.reservedSmem.cap,0x4
